//
// Generated by NVIDIA NVVM Compiler
//
// Compiler Build ID: CL-36424714
// Cuda compilation tools, release 13.0, V13.0.88
// Based on NVVM 20.0.0
//

.version 9.0
.target sm_100
.address_size 64

	// .globl	default_function_kernel
// _ZZ23default_function_kernelE8red_buf0 has been demoted
// _ZZ23default_function_kernelE17T_softmax_maxelem_$_0 has been demoted
// _ZZ23default_function_kernelE10red_buf0_1 has been demoted
// _ZZ23default_function_kernelE16T_softmax_expsum_$_0 has been demoted

.visible .entry default_function_kernel(
	.param .u64 .ptr .align 1 default_function_kernel_param_0,
	.param .u64 .ptr .align 1 default_function_kernel_param_1
)
.maxntid 50
{
	.reg .pred 	%p<7>;
	.reg .b32 	%r<10>;
	.reg .b32 	%f<242>;
	.reg .b64 	%rd<9>;
	// demoted variable
	.shared .align 4 .b8 _ZZ23default_function_kernelE8red_buf0[200];
	// demoted variable
	.shared .align 4 .f32 _ZZ23default_function_kernelE17T_softmax_maxelem_$_0;
	// demoted variable
	.shared .align 4 .b8 _ZZ23default_function_kernelE10red_buf0_1[200];
	// demoted variable
	.shared .align 4 .f32 _ZZ23default_function_kernelE16T_softmax_expsum_$_0;
	ld.param.u64 	%rd1, [default_function_kernel_param_0];
	ld.param.u64 	%rd2, [default_function_kernel_param_1];
	cvta.to.global.u64 	%rd3, %rd2;
	mov.u32 	%r5, %ctaid.x;
	mov.u32 	%r1, %tid.x;
	mad.lo.s32 	%r2, %r5, 1000, %r1;
	mul.wide.u32 	%rd4, %r2, 4;
	add.s64 	%rd5, %rd3, %rd4;
	ld.global.nc.f32 	%f1, [%rd5];
	max.f32 	%f21, %f1, 0fFF7FFFFD;
	ld.global.nc.f32 	%f2, [%rd5+200];
	max.f32 	%f22, %f21, %f2;
	ld.global.nc.f32 	%f3, [%rd5+400];
	max.f32 	%f23, %f22, %f3;
	ld.global.nc.f32 	%f4, [%rd5+600];
	max.f32 	%f24, %f23, %f4;
	ld.global.nc.f32 	%f5, [%rd5+800];
	max.f32 	%f25, %f24, %f5;
	ld.global.nc.f32 	%f6, [%rd5+1000];
	max.f32 	%f26, %f25, %f6;
	ld.global.nc.f32 	%f7, [%rd5+1200];
	max.f32 	%f27, %f26, %f7;
	ld.global.nc.f32 	%f8, [%rd5+1400];
	max.f32 	%f28, %f27, %f8;
	ld.global.nc.f32 	%f9, [%rd5+1600];
	max.f32 	%f29, %f28, %f9;
	ld.global.nc.f32 	%f10, [%rd5+1800];
	max.f32 	%f30, %f29, %f10;
	ld.global.nc.f32 	%f11, [%rd5+2000];
	max.f32 	%f31, %f30, %f11;
	ld.global.nc.f32 	%f12, [%rd5+2200];
	max.f32 	%f32, %f31, %f12;
	ld.global.nc.f32 	%f13, [%rd5+2400];
	max.f32 	%f33, %f32, %f13;
	ld.global.nc.f32 	%f14, [%rd5+2600];
	max.f32 	%f34, %f33, %f14;
	ld.global.nc.f32 	%f15, [%rd5+2800];
	max.f32 	%f35, %f34, %f15;
	ld.global.nc.f32 	%f16, [%rd5+3000];
	max.f32 	%f36, %f35, %f16;
	ld.global.nc.f32 	%f17, [%rd5+3200];
	max.f32 	%f37, %f36, %f17;
	ld.global.nc.f32 	%f18, [%rd5+3400];
	max.f32 	%f38, %f37, %f18;
	ld.global.nc.f32 	%f19, [%rd5+3600];
	max.f32 	%f39, %f38, %f19;
	ld.global.nc.f32 	%f20, [%rd5+3800];
	max.f32 	%f40, %f39, %f20;
	bar.sync 	0;
	shl.b32 	%r6, %r1, 2;
	mov.u32 	%r7, _ZZ23default_function_kernelE8red_buf0;
	add.s32 	%r3, %r7, %r6;
	st.volatile.shared.f32 	[%r3], %f40;
	bar.sync 	0;
	setp.gt.u32 	%p1, %r1, 17;
	@%p1 bra 	$L__BB0_2;
	ld.volatile.shared.f32 	%f41, [%r3];
	ld.volatile.shared.f32 	%f42, [%r3+128];
	max.f32 	%f43, %f41, %f42;
	st.volatile.shared.f32 	[%r3], %f43;
$L__BB0_2:
	bar.sync 	0;
	setp.gt.u32 	%p2, %r1, 15;
	@%p2 bra 	$L__BB0_4;
	ld.volatile.shared.f32 	%f44, [%r3];
	ld.volatile.shared.f32 	%f45, [%r3+64];
	max.f32 	%f46, %f44, %f45;
	st.volatile.shared.f32 	[%r3], %f46;
	ld.volatile.shared.f32 	%f47, [%r3];
	ld.volatile.shared.f32 	%f48, [%r3+32];
	max.f32 	%f49, %f47, %f48;
	st.volatile.shared.f32 	[%r3], %f49;
	ld.volatile.shared.f32 	%f50, [%r3];
	ld.volatile.shared.f32 	%f51, [%r3+16];
	max.f32 	%f52, %f50, %f51;
	st.volatile.shared.f32 	[%r3], %f52;
	ld.volatile.shared.f32 	%f53, [%r3];
	ld.volatile.shared.f32 	%f54, [%r3+8];
	max.f32 	%f55, %f53, %f54;
	st.volatile.shared.f32 	[%r3], %f55;
	ld.volatile.shared.f32 	%f56, [%r3];
	ld.volatile.shared.f32 	%f57, [%r3+4];
	max.f32 	%f58, %f56, %f57;
	st.volatile.shared.f32 	[%r3], %f58;
$L__BB0_4:
	bar.sync 	0;
	setp.ne.s32 	%p3, %r1, 0;
	@%p3 bra 	$L__BB0_6;
	ld.volatile.shared.f32 	%f59, [_ZZ23default_function_kernelE8red_buf0];
	st.shared.f32 	[_ZZ23default_function_kernelE17T_softmax_maxelem_$_0], %f59;
$L__BB0_6:
	setp.gt.u32 	%p4, %r1, 17;
	bar.sync 	0;
	ld.shared.f32 	%f60, [_ZZ23default_function_kernelE17T_softmax_maxelem_$_0];
	sub.f32 	%f61, %f1, %f60;
	mul.f32 	%f62, %f61, 0f3FB8AA3B;
	ex2.approx.f32 	%f63, %f62;
	add.f32 	%f64, %f63, 0f00000000;
	sub.f32 	%f65, %f2, %f60;
	mul.f32 	%f66, %f65, 0f3FB8AA3B;
	ex2.approx.f32 	%f67, %f66;
	add.f32 	%f68, %f64, %f67;
	sub.f32 	%f69, %f3, %f60;
	mul.f32 	%f70, %f69, 0f3FB8AA3B;
	ex2.approx.f32 	%f71, %f70;
	add.f32 	%f72, %f68, %f71;
	sub.f32 	%f73, %f4, %f60;
	mul.f32 	%f74, %f73, 0f3FB8AA3B;
	ex2.approx.f32 	%f75, %f74;
	add.f32 	%f76, %f72, %f75;
	sub.f32 	%f77, %f5, %f60;
	mul.f32 	%f78, %f77, 0f3FB8AA3B;
	ex2.approx.f32 	%f79, %f78;
	add.f32 	%f80, %f76, %f79;
	sub.f32 	%f81, %f6, %f60;
	mul.f32 	%f82, %f81, 0f3FB8AA3B;
	ex2.approx.f32 	%f83, %f82;
	add.f32 	%f84, %f80, %f83;
	sub.f32 	%f85, %f7, %f60;
	mul.f32 	%f86, %f85, 0f3FB8AA3B;
	ex2.approx.f32 	%f87, %f86;
	add.f32 	%f88, %f84, %f87;
	sub.f32 	%f89, %f8, %f60;
	mul.f32 	%f90, %f89, 0f3FB8AA3B;
	ex2.approx.f32 	%f91, %f90;
	add.f32 	%f92, %f88, %f91;
	sub.f32 	%f93, %f9, %f60;
	mul.f32 	%f94, %f93, 0f3FB8AA3B;
	ex2.approx.f32 	%f95, %f94;
	add.f32 	%f96, %f92, %f95;
	sub.f32 	%f97, %f10, %f60;
	mul.f32 	%f98, %f97, 0f3FB8AA3B;
	ex2.approx.f32 	%f99, %f98;
	add.f32 	%f100, %f96, %f99;
	sub.f32 	%f101, %f11, %f60;
	mul.f32 	%f102, %f101, 0f3FB8AA3B;
	ex2.approx.f32 	%f103, %f102;
	add.f32 	%f104, %f100, %f103;
	sub.f32 	%f105, %f12, %f60;
	mul.f32 	%f106, %f105, 0f3FB8AA3B;
	ex2.approx.f32 	%f107, %f106;
	add.f32 	%f108, %f104, %f107;
	sub.f32 	%f109, %f13, %f60;
	mul.f32 	%f110, %f109, 0f3FB8AA3B;
	ex2.approx.f32 	%f111, %f110;
	add.f32 	%f112, %f108, %f111;
	sub.f32 	%f113, %f14, %f60;
	mul.f32 	%f114, %f113, 0f3FB8AA3B;
	ex2.approx.f32 	%f115, %f114;
	add.f32 	%f116, %f112, %f115;
	sub.f32 	%f117, %f15, %f60;
	mul.f32 	%f118, %f117, 0f3FB8AA3B;
	ex2.approx.f32 	%f119, %f118;
	add.f32 	%f120, %f116, %f119;
	sub.f32 	%f121, %f16, %f60;
	mul.f32 	%f122, %f121, 0f3FB8AA3B;
	ex2.approx.f32 	%f123, %f122;
	add.f32 	%f124, %f120, %f123;
	sub.f32 	%f125, %f17, %f60;
	mul.f32 	%f126, %f125, 0f3FB8AA3B;
	ex2.approx.f32 	%f127, %f126;
	add.f32 	%f128, %f124, %f127;
	sub.f32 	%f129, %f18, %f60;
	mul.f32 	%f130, %f129, 0f3FB8AA3B;
	ex2.approx.f32 	%f131, %f130;
	add.f32 	%f132, %f128, %f131;
	sub.f32 	%f133, %f19, %f60;
	mul.f32 	%f134, %f133, 0f3FB8AA3B;
	ex2.approx.f32 	%f135, %f134;
	add.f32 	%f136, %f132, %f135;
	sub.f32 	%f137, %f20, %f60;
	mul.f32 	%f138, %f137, 0f3FB8AA3B;
	ex2.approx.f32 	%f139, %f138;
	add.f32 	%f140, %f136, %f139;
	bar.sync 	0;
	mov.u32 	%r9, _ZZ23default_function_kernelE10red_buf0_1;
	add.s32 	%r4, %r9, %r6;
	st.volatile.shared.f32 	[%r4], %f140;
	bar.sync 	0;
	@%p4 bra 	$L__BB0_8;
	ld.volatile.shared.f32 	%f141, [%r4];
	ld.volatile.shared.f32 	%f142, [%r4+128];
	add.f32 	%f143, %f141, %f142;
	st.volatile.shared.f32 	[%r4], %f143;
$L__BB0_8:
	setp.gt.u32 	%p5, %r1, 15;
	bar.sync 	0;
	@%p5 bra 	$L__BB0_10;
	ld.volatile.shared.f32 	%f144, [%r4];
	ld.volatile.shared.f32 	%f145, [%r4+64];
	add.f32 	%f146, %f144, %f145;
	st.volatile.shared.f32 	[%r4], %f146;
	ld.volatile.shared.f32 	%f147, [%r4];
	ld.volatile.shared.f32 	%f148, [%r4+32];
	add.f32 	%f149, %f147, %f148;
	st.volatile.shared.f32 	[%r4], %f149;
	ld.volatile.shared.f32 	%f150, [%r4];
	ld.volatile.shared.f32 	%f151, [%r4+16];
	add.f32 	%f152, %f150, %f151;
	st.volatile.shared.f32 	[%r4], %f152;
	ld.volatile.shared.f32 	%f153, [%r4];
	ld.volatile.shared.f32 	%f154, [%r4+8];
	add.f32 	%f155, %f153, %f154;
	st.volatile.shared.f32 	[%r4], %f155;
	ld.volatile.shared.f32 	%f156, [%r4];
	ld.volatile.shared.f32 	%f157, [%r4+4];
	add.f32 	%f158, %f156, %f157;
	st.volatile.shared.f32 	[%r4], %f158;
$L__BB0_10:
	setp.ne.s32 	%p6, %r1, 0;
	bar.sync 	0;
	@%p6 bra 	$L__BB0_12;
	ld.volatile.shared.f32 	%f159, [_ZZ23default_function_kernelE10red_buf0_1];
	st.shared.f32 	[_ZZ23default_function_kernelE16T_softmax_expsum_$_0], %f159;
$L__BB0_12:
	bar.sync 	0;
	ld.shared.f32 	%f160, [_ZZ23default_function_kernelE16T_softmax_expsum_$_0];
	ld.shared.f32 	%f161, [_ZZ23default_function_kernelE17T_softmax_maxelem_$_0];
	cvta.to.global.u64 	%rd6, %rd1;
	sub.f32 	%f162, %f1, %f161;
	mul.f32 	%f163, %f162, 0f3FB8AA3B;
	ex2.approx.f32 	%f164, %f163;
	div.rn.f32 	%f165, %f164, %f160;
	add.s64 	%rd8, %rd6, %rd4;
	st.global.f32 	[%rd8], %f165;
	sub.f32 	%f166, %f2, %f161;
	mul.f32 	%f167, %f166, 0f3FB8AA3B;
	ex2.approx.f32 	%f168, %f167;
	div.rn.f32 	%f169, %f168, %f160;
	st.global.f32 	[%rd8+200], %f169;
	sub.f32 	%f170, %f3, %f161;
	mul.f32 	%f171, %f170, 0f3FB8AA3B;
	ex2.approx.f32 	%f172, %f171;
	div.rn.f32 	%f173, %f172, %f160;
	st.global.f32 	[%rd8+400], %f173;
	sub.f32 	%f174, %f4, %f161;
	mul.f32 	%f175, %f174, 0f3FB8AA3B;
	ex2.approx.f32 	%f176, %f175;
	div.rn.f32 	%f177, %f176, %f160;
	st.global.f32 	[%rd8+600], %f177;
	sub.f32 	%f178, %f5, %f161;
	mul.f32 	%f179, %f178, 0f3FB8AA3B;
	ex2.approx.f32 	%f180, %f179;
	div.rn.f32 	%f181, %f180, %f160;
	st.global.f32 	[%rd8+800], %f181;
	sub.f32 	%f182, %f6, %f161;
	mul.f32 	%f183, %f182, 0f3FB8AA3B;
	ex2.approx.f32 	%f184, %f183;
	div.rn.f32 	%f185, %f184, %f160;
	st.global.f32 	[%rd8+1000], %f185;
	sub.f32 	%f186, %f7, %f161;
	mul.f32 	%f187, %f186, 0f3FB8AA3B;
	ex2.approx.f32 	%f188, %f187;
	div.rn.f32 	%f189, %f188, %f160;
	st.global.f32 	[%rd8+1200], %f189;
	sub.f32 	%f190, %f8, %f161;
	mul.f32 	%f191, %f190, 0f3FB8AA3B;
	ex2.approx.f32 	%f192, %f191;
	div.rn.f32 	%f193, %f192, %f160;
	st.global.f32 	[%rd8+1400], %f193;
	sub.f32 	%f194, %f9, %f161;
	mul.f32 	%f195, %f194, 0f3FB8AA3B;
	ex2.approx.f32 	%f196, %f195;
	div.rn.f32 	%f197, %f196, %f160;
	st.global.f32 	[%rd8+1600], %f197;
	sub.f32 	%f198, %f10, %f161;
	mul.f32 	%f199, %f198, 0f3FB8AA3B;
	ex2.approx.f32 	%f200, %f199;
	div.rn.f32 	%f201, %f200, %f160;
	st.global.f32 	[%rd8+1800], %f201;
	sub.f32 	%f202, %f11, %f161;
	mul.f32 	%f203, %f202, 0f3FB8AA3B;
	ex2.approx.f32 	%f204, %f203;
	div.rn.f32 	%f205, %f204, %f160;
	st.global.f32 	[%rd8+2000], %f205;
	sub.f32 	%f206, %f12, %f161;
	mul.f32 	%f207, %f206, 0f3FB8AA3B;
	ex2.approx.f32 	%f208, %f207;
	div.rn.f32 	%f209, %f208, %f160;
	st.global.f32 	[%rd8+2200], %f209;
	sub.f32 	%f210, %f13, %f161;
	mul.f32 	%f211, %f210, 0f3FB8AA3B;
	ex2.approx.f32 	%f212, %f211;
	div.rn.f32 	%f213, %f212, %f160;
	st.global.f32 	[%rd8+2400], %f213;
	sub.f32 	%f214, %f14, %f161;
	mul.f32 	%f215, %f214, 0f3FB8AA3B;
	ex2.approx.f32 	%f216, %f215;
	div.rn.f32 	%f217, %f216, %f160;
	st.global.f32 	[%rd8+2600], %f217;
	sub.f32 	%f218, %f15, %f161;
	mul.f32 	%f219, %f218, 0f3FB8AA3B;
	ex2.approx.f32 	%f220, %f219;
	div.rn.f32 	%f221, %f220, %f160;
	st.global.f32 	[%rd8+2800], %f221;
	sub.f32 	%f222, %f16, %f161;
	mul.f32 	%f223, %f222, 0f3FB8AA3B;
	ex2.approx.f32 	%f224, %f223;
	div.rn.f32 	%f225, %f224, %f160;
	st.global.f32 	[%rd8+3000], %f225;
	sub.f32 	%f226, %f17, %f161;
	mul.f32 	%f227, %f226, 0f3FB8AA3B;
	ex2.approx.f32 	%f228, %f227;
	div.rn.f32 	%f229, %f228, %f160;
	st.global.f32 	[%rd8+3200], %f229;
	sub.f32 	%f230, %f18, %f161;
	mul.f32 	%f231, %f230, 0f3FB8AA3B;
	ex2.approx.f32 	%f232, %f231;
	div.rn.f32 	%f233, %f232, %f160;
	st.global.f32 	[%rd8+3400], %f233;
	sub.f32 	%f234, %f19, %f161;
	mul.f32 	%f235, %f234, 0f3FB8AA3B;
	ex2.approx.f32 	%f236, %f235;
	div.rn.f32 	%f237, %f236, %f160;
	st.global.f32 	[%rd8+3600], %f237;
	sub.f32 	%f238, %f20, %f161;
	mul.f32 	%f239, %f238, 0f3FB8AA3B;
	ex2.approx.f32 	%f240, %f239;
	div.rn.f32 	%f241, %f240, %f160;
	st.global.f32 	[%rd8+3800], %f241;
	ret;

}


// ===== COMPILED SASS (sm_100) =====

	.target	sm_100

	.elftype	@"ET_EXEC"


//--------------------- .note.nv.tkinfo           --------------------------
	.section	.note.nv.tkinfo,"",@"SHT_NOTE"
	.sectionflags	@"SHF_NOTE_NV_TKINFO"
	.tkinfo
        /*0018*/ 	.word	0x00000002
        /*0030*/ 	.string	""
        /*0030*/ 	.string	"ptxas"
        /*0030*/ 	.string	"Cuda compilation tools, release 13.0, V13.0.88"
        /*0030*/ 	.string	"Build cuda_13.0.r13.0/compiler.36424714_0"
        /*0030*/ 	.string	"-arch sm_100 -m 64 "



//--------------------- .note.nv.cuinfo           --------------------------
	.section	.note.nv.cuinfo,"",@"SHT_NOTE"
	.sectionflags	@"SHF_NOTE_NV_CUINFO"
        /*0018*/ 	.short	0x0002
        /*001a*/ 	.short	0x0064
        /*001c*/ 	.short	0x0082
	.zero		2


//--------------------- .nv.info                  --------------------------
	.section	.nv.info,"",@"SHT_CUDA_INFO"
	.align	4


	//----- nvinfo : EIATTR_REGCOUNT
	.align		4
        /*0000*/ 	.byte	0x04, 0x2f
        /*0002*/ 	.short	(.L_1 - .L_0)
	.align		4
.L_0:
        /*0004*/ 	.word	index@(default_function_kernel)
        /*0008*/ 	.word	0x00000026


	//----- nvinfo : EIATTR_FRAME_SIZE
	.align		4
.L_1:
        /*000c*/ 	.byte	0x04, 0x11
        /*000e*/ 	.short	(.L_3 - .L_2)
	.align		4
.L_2:
        /*0010*/ 	.word	index@($__internal_0_$__cuda_sm3x_div_rn_noftz_f32_slowpath)
        /*0014*/ 	.word	0x00000000


	//----- nvinfo : EIATTR_FRAME_SIZE
	.align		4
.L_3:
        /*0018*/ 	.byte	0x04, 0x11
        /*001a*/ 	.short	(.L_5 - .L_4)
	.align		4
.L_4:
        /*001c*/ 	.word	index@(default_function_kernel)
        /*0020*/ 	.word	0x00000000


	//----- nvinfo : EIATTR_MIN_STACK_SIZE
	.align		4
.L_5:
        /*0024*/ 	.byte	0x04, 0x12
        /*0026*/ 	.short	(.L_7 - .L_6)
	.align		4
.L_6:
        /*0028*/ 	.word	index@(default_function_kernel)
        /*002c*/ 	.word	0x00000000
.L_7:


//--------------------- .nv.compat                --------------------------
	.section	.nv.compat,"",@"SHT_CUDA_COMPAT_INFO"
	.align	4
        /*0000*/ 	.byte	0x02, 0x09, 0x00, 0x00, 0x02, 0x02, 0x01, 0x00, 0x02, 0x05, 0x05, 0x00, 0x03, 0x07, 0x01, 0x01
        /*0010*/ 	.byte	0x02, 0x03, 0x00, 0x00, 0x02, 0x06, 0x01, 0x00, 0x04, 0x0b, 0x08, 0x00, 0x01, 0x00, 0x00, 0x00
        /*0020*/ 	.byte	0x00, 0x00, 0x00, 0x00


//--------------------- .nv.info.default_function_kernel --------------------------
	.section	.nv.info.default_function_kernel,"",@"SHT_CUDA_INFO"
	.sectionflags	@""
	.align	4


	//----- nvinfo : EIATTR_CUDA_API_VERSION
	.align		4
        /*0000*/ 	.byte	0x04, 0x37
        /*0002*/ 	.short	(.L_9 - .L_8)
.L_8:
        /*0004*/ 	.word	0x00000082


	//----- nvinfo : EIATTR_KPARAM_INFO
	.align		4
.L_9:
        /*0008*/ 	.byte	0x04, 0x17
        /*000a*/ 	.short	(.L_11 - .L_10)
.L_10:
        /*000c*/ 	.word	0x00000000
        /*0010*/ 	.short	0x0001
        /*0012*/ 	.short	0x0008
        /*0014*/ 	.byte	0x00, 0xf5, 0x21, 0x00


	//----- nvinfo : EIATTR_KPARAM_INFO
	.align		4
.L_11:
        /*0018*/ 	.byte	0x04, 0x17
        /*001a*/ 	.short	(.L_13 - .L_12)
.L_12:
        /*001c*/ 	.word	0x00000000
        /*0020*/ 	.short	0x0000
        /*0022*/ 	.short	0x0000
        /*0024*/ 	.byte	0x00, 0xf5, 0x21, 0x00


	//----- nvinfo : EIATTR_SPARSE_MMA_MASK
	.align		4
.L_13:
        /*0028*/ 	.byte	0x03, 0x50
        /*002a*/ 	.short	0x0000


	//----- nvinfo : EIATTR_MAXREG_COUNT
	.align		4
        /*002c*/ 	.byte	0x03, 0x1b
        /*002e*/ 	.short	0x00ff


	//----- nvinfo : EIATTR_NUM_BARRIERS
	.align		4
        /*0030*/ 	.byte	0x02, 0x4c
        /*0032*/ 	.byte	0x01
	.zero		1


	//----- nvinfo : EIATTR_MERCURY_ISA_VERSION
	.align		4
        /*0034*/ 	.byte	0x03, 0x5f
        /*0036*/ 	.short	0x0101


	//----- nvinfo : EIATTR_VRC_CTA_INIT_COUNT
	.align		4
        /*0038*/ 	.byte	0x02, 0x4a
	.zero		1
	.zero		1


	//----- nvinfo : EIATTR_EXIT_INSTR_OFFSETS
	.align		4
        /*003c*/ 	.byte	0x04, 0x1c
        /*003e*/ 	.short	(.L_15 - .L_14)


	//   ....[0]....
.L_14:
        /*0040*/ 	.word	0x00002a90


	//----- nvinfo : EIATTR_MAX_THREADS
	.align		4
.L_15:
        /*0044*/ 	.byte	0x04, 0x05
        /*0046*/ 	.short	(.L_17 - .L_16)
.L_16:
        /*0048*/ 	.word	0x00000032
        /*004c*/ 	.word	0x00000001
        /*0050*/ 	.word	0x00000001


	//----- nvinfo : EIATTR_CRS_STACK_SIZE
	.align		4
.L_17:
        /*0054*/ 	.byte	0x04, 0x1e
        /*0056*/ 	.short	(.L_19 - .L_18)
.L_18:
        /*0058*/ 	.word	0x00000000


	//----- nvinfo : EIATTR_CBANK_PARAM_SIZE
	.align		4
.L_19:
        /*005c*/ 	.byte	0x03, 0x19
        /*005e*/ 	.short	0x0010


	//----- nvinfo : EIATTR_PARAM_CBANK
	.align		4
        /*0060*/ 	.byte	0x04, 0x0a
        /*0062*/ 	.short	(.L_21 - .L_20)
	.align		4
.L_20:
        /*0064*/ 	.word	index@(.nv.constant0.default_function_kernel)
        /*0068*/ 	.short	0x0380
        /*006a*/ 	.short	0x0010


	//----- nvinfo : EIATTR_SW_WAR
	.align		4
.L_21:
        /*006c*/ 	.byte	0x04, 0x36
        /*006e*/ 	.short	(.L_23 - .L_22)
.L_22:
        /*0070*/ 	.word	0x00000008
.L_23:


//--------------------- .nv.callgraph             --------------------------
	.section	.nv.callgraph,"",@"SHT_CUDA_CALLGRAPH"
	.align	4
	.sectionentsize	8
	.align		4
        /*0000*/ 	.word	0x00000000
	.align		4
        /*0004*/ 	.word	0xffffffff
	.align		4
        /*0008*/ 	.word	0x00000000
	.align		4
        /*000c*/ 	.word	0xfffffffe
	.align		4
        /*0010*/ 	.word	0x00000000
	.align		4
        /*0014*/ 	.word	0xfffffffd
	.align		4
        /*0018*/ 	.word	0x00000000
	.align		4
        /*001c*/ 	.word	0xfffffffc


//--------------------- .text.default_function_kernel --------------------------
	.section	.text.default_function_kernel,"ax",@progbits
	.align	128
        .global         default_function_kernel
        .type           default_function_kernel,@function
        .size           default_function_kernel,(.L_x_56 - default_function_kernel)
        .other          default_function_kernel,@"STO_CUDA_ENTRY STV_DEFAULT"
default_function_kernel:
.text.default_function_kernel:
[----:B------:R-:W-:Y:S01]  /*0000*/  LDC R1, c[0x0][0x37c] ;  /* 0x0000df00ff017b82 */ /* 0x000fe20000000800 */
[----:B------:R-:W0:Y:S07]  /*0010*/  S2R R3, SR_TID.X ;  /* 0x0000000000037919 */ /* 0x000e2e0000002100 */
[----:B------:R-:W1:Y:S01]  /*0020*/  LDC.64 R4, c[0x0][0x388] ;  /* 0x0000e200ff047b82 */ /* 0x000e620000000a00 */
[----:B------:R-:W2:Y:S01]  /*0030*/  LDCU.64 UR8, c[0x0][0x358] ;  /* 0x00006b00ff0877ac */ /* 0x000ea20008000a00 */
[----:B------:R-:W0:Y:S02]  /*0040*/  S2R R0, SR_CTAID.X ;  /* 0x0000000000007919 */ /* 0x000e240000002500 */
[----:B0-----:R-:W-:-:S04]  /*0050*/  IMAD R27, R0, 0x3e8, R3 ;  /* 0x000003e8001b7824 */ /* 0x001fc800078e0203 */
[----:B-1----:R-:W-:-:S05]  /*0060*/  IMAD.WIDE.U32 R4, R27, 0x4, R4 ;  /* 0x000000041b047825 */ /* 0x002fca00078e0004 */
[----:B--2---:R-:W2:Y:S04]  /*0070*/  LDG.E.CONSTANT R0, desc[UR8][R4.64] ;  /* 0x0000000804007981 */ /* 0x004ea8000c1e9900 */
[----:B------:R-:W2:Y:S04]  /*0080*/  LDG.E.CONSTANT R26, desc[UR8][R4.64+0xc8] ;  /* 0x0000c808041a7981 */ /* 0x000ea8000c1e9900 */
[----:B------:R-:W3:Y:S04]  /*0090*/  LDG.E.CONSTANT R25, desc[UR8][R4.64+0x190] ;  /* 0x0001900804197981 */ /* 0x000ee8000c1e9900 */
[----:B------:R-:W3:Y:S04]  /*00a0*/  LDG.E.CONSTANT R24, desc[UR8][R4.64+0x258] ;  /* 0x0002580804187981 */ /* 0x000ee8000c1e9900 */
[----:B------:R-:W4:Y:S04]  /*00b0*/  LDG.E.CONSTANT R23, desc[UR8][R4.64+0x320] ;  /* 0x0003200804177981 */ /* 0x000f28000c1e9900 */
[----:B------:R-:W4:Y:S04]  /*00c0*/  LDG.E.CONSTANT R22, desc[UR8][R4.64+0x3e8] ;  /* 0x0003e80804167981 */ /* 0x000f28000c1e9900 */
[----:B------:R-:W5:Y:S04]  /*00d0*/  LDG.E.CONSTANT R21, desc[UR8][R4.64+0x4b0] ;  /* 0x0004b00804157981 */ /* 0x000f68000c1e9900 */
        /* <DEDUP_REMOVED lines=12> */
[----:B------:R0:W5:Y:S01]  /*01a0*/  LDG.E.CONSTANT R2, desc[UR8][R4.64+0xed8] ;  /* 0x000ed80804027981 */ /* 0x000162000c1e9900 */
[----:B------:R-:W1:Y:S01]  /*01b0*/  S2UR UR5, SR_CgaCtaId ;  /* 0x00000000000579c3 */ /* 0x000e620000008800 */
[----:B------:R-:W-:-:S07]  /*01c0*/  UMOV UR4, 0x400 ;  /* 0x0000040000047882 */ /* 0x000fce0000000000 */
[----:B------:R-:W-:Y:S01]  /*01d0*/  BAR.SYNC.DEFER_BLOCKING 0x0 ;  /* 0x0000000000007b1d */ /* 0x000fe20000010000 */
[C---:B------:R-:W-:Y:S02]  /*01e0*/  ISETP.GT.U32.AND P2, PT, R3.reuse, 0x11, PT ;  /* 0x000000110300780c */ /* 0x040fe40003f44070 */
[C---:B------:R-:W-:Y:S02]  /*01f0*/  ISETP.GT.U32.AND P1, PT, R3.reuse, 0xf, PT ;  /* 0x0000000f0300780c */ /* 0x040fe40003f24070 */
[----:B------:R-:W-:Y:S01]  /*0200*/  ISETP.NE.AND P0, PT, R3, RZ, PT ;  /* 0x000000ff0300720c */ /* 0x000fe20003f05270 */
[----:B------:R-:W-:Y:S01]  /*0210*/  BSSY.RECONVERGENT B0, `(.L_x_0) ;  /* 0x0000029000007945 */ /* 0x000fe20003800200 */
[----:B-1----:R-:W-:-:S06]  /*0220*/  ULEA UR6, UR5, UR4, 0x18 ;  /* 0x0000000405067291 */ /* 0x002fcc000f8ec0ff */
[----:B0-----:R-:W-:Y:S02]  /*0230*/  LEA R4, R3, UR6, 0x2 ;  /* 0x0000000603047c11 */ /* 0x001fe4000f8e10ff */
[----:B--2---:R-:W-:-:S04]  /*0240*/  FMNMX3 R7, R0, -3.40282306073709652508e+38, R26, !PT ;  /* 0xff7ffffd00077876 */ /* 0x004fc8000780001a */
[----:B---3--:R-:W-:-:S04]  /*0250*/  FMNMX3 R7, R7, R25, R24, !PT ;  /* 0x0000001907077276 */ /* 0x008fc80007800018 */
[----:B----4-:R-:W-:-:S04]  /*0260*/  FMNMX3 R7, R7, R23, R22, !PT ;  /* 0x0000001707077276 */ /* 0x010fc80007800016 */
[----:B-----5:R-:W-:-:S04]  /*0270*/  FMNMX3 R7, R7, R21, R20, !PT ;  /* 0x0000001507077276 */ /* 0x020fc80007800014 */
[----:B------:R-:W-:-:S04]  /*0280*/  FMNMX3 R7, R7, R19, R18, !PT ;  /* 0x0000001307077276 */ /* 0x000fc80007800012 */
[----:B------:R-:W-:-:S04]  /*0290*/  FMNMX3 R7, R7, R15, R14, !PT ;  /* 0x0000000f07077276 */ /* 0x000fc8000780000e */
[----:B------:R-:W-:-:S04]  /*02a0*/  FMNMX3 R7, R7, R13, R12, !PT ;  /* 0x0000000d07077276 */ /* 0x000fc8000780000c */
[----:B------:R-:W-:-:S04]  /*02b0*/  FMNMX3 R7, R7, R11, R10, !PT ;  /* 0x0000000b07077276 */ /* 0x000fc8000780000a */
[----:B------:R-:W-:-:S04]  /*02c0*/  FMNMX3 R7, R7, R8, R9, !PT ;  /* 0x0000000807077276 */ /* 0x000fc80007800009 */
[----:B------:R-:W-:-:S05]  /*02d0*/  FMNMX3 R7, R7, R6, R2, !PT ;  /* 0x0000000607077276 */ /* 0x000fca0007800002 */
[----:B------:R-:W-:Y:S01]  /*02e0*/  STS [R4], R7 ;  /* 0x0000000704007388 */ /* 0x000fe20000000800 */
[----:B------:R-:W-:Y:S06]  /*02f0*/  BAR.SYNC.DEFER_BLOCKING 0x0 ;  /* 0x0000000000007b1d */ /* 0x000fec0000010000 */
[----:B------:R-:W-:Y:S04]  /*0300*/  @!P2 LDS R5, [R4] ;  /* 0x000000000405a984 */ /* 0x000fe80000000800 */
[----:B------:R-:W0:Y:S02]  /*0310*/  @!P2 LDS R16, [R4+0x80] ;  /* 0x000080000410a984 */ /* 0x000e240000000800 */
[----:B0-----:R-:W-:-:S05]  /*0320*/  @!P2 FMNMX R5, R5, R16, !PT ;  /* 0x000000100505a209 */ /* 0x001fca0007800000 */
[----:B------:R0:W-:Y:S01]  /*0330*/  @!P2 STS [R4], R5 ;  /* 0x000000050400a388 */ /* 0x0001e20000000800 */
[----:B------:R-:W-:Y:S06]  /*0340*/  BAR.SYNC.DEFER_BLOCKING 0x0 ;  /* 0x0000000000007b1d */ /* 0x000fec0000010000 */
[----:B------:R-:W-:Y:S05]  /*0350*/  @P1 BRA `(.L_x_1) ;  /* 0x0000000000501947 */ /* 0x000fea0003800000 */
[----:B0-----:R-:W-:Y:S04]  /*0360*/  LDS R5, [R4] ;  /* 0x0000000004057984 */ /* 0x001fe80000000800 */
[----:B------:R-:W0:Y:S02]  /*0370*/  LDS R16, [R4+0x40] ;  /* 0x0000400004107984 */ /* 0x000e240000000800 */
[----:B0-----:R-:W-:-:S05]  /*0380*/  FMNMX R5, R5, R16, !PT ;  /* 0x0000001005057209 */ /* 0x001fca0007800000 */
[----:B------:R-:W-:Y:S04]  /*0390*/  STS [R4], R5 ;  /* 0x0000000504007388 */ /* 0x000fe80000000800 */
[----:B------:R-:W-:Y:S04]  /*03a0*/  LDS R7, [R4] ;  /* 0x0000000004077984 */ /* 0x000fe80000000800 */
        /* <DEDUP_REMOVED lines=14> */
[----:B------:R1:W-:Y:S02]  /*0490*/  STS [R4], R5 ;  /* 0x0000000504007388 */ /* 0x0003e40000000800 */
.L_x_1:
[----:B------:R-:W-:Y:S05]  /*04a0*/  BSYNC.RECONVERGENT B0 ;  /* 0x0000000000007941 */ /* 0x000fea0003800200 */
.L_x_0:
[----:B------:R-:W-:Y:S01]  /*04b0*/  BAR.SYNC.DEFER_BLOCKING 0x0 ;  /* 0x0000000000007b1d */ /* 0x000fe20000010000 */
[----:B------:R-:W-:-:S04]  /*04c0*/  UIADD3 UR4, UPT, UPT, UR4, 0xcc, URZ ;  /* 0x000000cc04047890 */ /* 0x000fc8000fffe0ff */
[----:B------:R-:W-:Y:S01]  /*04d0*/  ULEA UR4, UR5, UR4, 0x18 ;  /* 0x0000000405047291 */ /* 0x000fe2000f8ec0ff */
[----:B------:R-:W-:Y:S05]  /*04e0*/  BSSY.RECONVERGENT B0, `(.L_x_2) ;  /* 0x00000af000007945 */ /* 0x000fea0003800200 */
[----:B------:R-:W-:Y:S01]  /*04f0*/  LEA R3, R3, UR4, 0x2 ;  /* 0x0000000403037c11 */ /* 0x000fe2000f8e10ff */
[----:B01----:R-:W0:Y:S04]  /*0500*/  @!P0 LDS R4, [UR6] ;  /* 0x00000006ff048984 */ /* 0x003e280008000800 */
[----:B0-----:R-:W-:Y:S01]  /*0510*/  @!P0 STS [UR6+0xc8], R4 ;  /* 0x0000c804ff008988 */ /* 0x001fe20008000806 */
[----:B------:R-:W-:Y:S06]  /*0520*/  BAR.SYNC.DEFER_BLOCKING 0x0 ;  /* 0x0000000000007b1d */ /* 0x000fec0000010000 */
[----:B------:R-:W0:Y:S02]  /*0530*/  LDS R5, [UR6+0xc8] ;  /* 0x0000c806ff057984 */ /* 0x000e240008000800 */
[--C-:B0-----:R-:W-:Y:S01]  /*0540*/  FADD R7, R0, -R5.reuse ;  /* 0x8000000500077221 */ /* 0x101fe20000000000 */
[--C-:B------:R-:W-:Y:S01]  /*0550*/  FADD R28, R25, -R5.reuse ;  /* 0x80000005191c7221 */ /* 0x100fe20000000000 */
[--C-:B------:R-:W-:Y:S01]  /*0560*/  FADD R4, R24, -R5.reuse ;  /* 0x8000000518047221 */ /* 0x100fe20000000000 */
[--C-:B------:R-:W-:Y:S01]  /*0570*/  FADD R29, R23, -R5.reuse ;  /* 0x80000005171d7221 */ /* 0x100fe20000000000 */
[----:B------:R-:W-:Y:S01]  /*0580*/  FMUL R17, R7, 1.4426950216293334961 ;  /* 0x3fb8aa3b07117820 */ /* 0x000fe20000400000 */
[--C-:B------:R-:W-:Y:S01]  /*0590*/  FADD R7, R26, -R5.reuse ;  /* 0x800000051a077221 */ /* 0x100fe20000000000 */
[--C-:B------:R-:W-:Y:S01]  /*05a0*/  FADD R30, R21, -R5.reuse ;  /* 0x80000005151e7221 */ /* 0x100fe20000000000 */
[----:B------:R-:W-:Y:S01]  /*05b0*/  FMUL R32, R29, 1.4426950216293334961 ;  /* 0x3fb8aa3b1d207820 */ /* 0x000fe20000400000 */
[--C-:B------:R-:W-:Y:S01]  /*05c0*/  FADD R29, R22, -R5.reuse ;  /* 0x80000005161d7221 */ /* 0x100fe20000000000 */
[----:B------:R-:W-:Y:S01]  /*05d0*/  BAR.SYNC.DEFER_BLOCKING 0x0 ;  /* 0x0000000000007b1d */ /* 0x000fe20000010000 */
[----:B------:R-:W-:Y:S01]  /*05e0*/  FSETP.GEU.AND P3, PT, R17, -126, PT ;  /* 0xc2fc00001100780b */ /* 0x000fe20003f6e000 */
[----:B------:R-:W-:Y:S01]  /*05f0*/  FMUL R16, R7, 1.4426950216293334961 ;  /* 0x3fb8aa3b07107820 */ /* 0x000fe20000400000 */
[----:B------:R-:W-:Y:S01]  /*0600*/  FMUL R7, R28, 1.4426950216293334961 ;  /* 0x3fb8aa3b1c077820 */ /* 0x000fe20000400000 */
[----:B------:R-:W-:Y:S01]  /*0610*/  FMUL R28, R4, 1.4426950216293334961 ;  /* 0x3fb8aa3b041c7820 */ /* 0x000fe20000400000 */
[----:B------:R-:W-:Y:S01]  /*0620*/  FMUL R34, R29, 1.4426950216293334961 ;  /* 0x3fb8aa3b1d227820 */ /* 0x000fe20000400000 */
[----:B------:R-:W-:Y:S01]  /*0630*/  FMUL R35, R30, 1.4426950216293334961 ;  /* 0x3fb8aa3b1e237820 */ /* 0x000fe20000400000 */
[----:B------:R-:W-:Y:S01]  /*0640*/  FSETP.GEU.AND P4, PT, R16, -126, PT ;  /* 0xc2fc00001000780b */ /* 0x000fe20003f8e000 */
[----:B------:R-:W-:Y:S01]  /*0650*/  FADD R31, R20, -R5 ;  /* 0x80000005141f7221 */ /* 0x000fe20000000000 */
[----:B------:R-:W-:-:S02]  /*0660*/  FSETP.GEU.AND P5, PT, R7, -126, PT ;  /* 0xc2fc00000700780b */ /* 0x000fc40003fae000 */
[----:B------:R-:W-:Y:S01]  /*0670*/  FSETP.GEU.AND P6, PT, R28, -126, PT ;  /* 0xc2fc00001c00780b */ /* 0x000fe20003fce000 */
[----:B------:R-:W-:Y:S02]  /*0680*/  FMUL R31, R31, 1.4426950216293334961 ;  /* 0x3fb8aa3b1f1f7820 */ /* 0x000fe40000400000 */
[----:B------:R-:W-:-:S06]  /*0690*/  @!P3 FMUL R17, R17, 0.5 ;  /* 0x3f0000001111b820 */ /* 0x000fcc0000400000 */
[----:B------:R-:W0:Y:S01]  /*06a0*/  MUFU.EX2 R17, R17 ;  /* 0x0000001100117308 */ /* 0x000e220000000800 */
[----:B------:R-:W-:Y:S01]  /*06b0*/  @!P4 FMUL R16, R16, 0.5 ;  /* 0x3f0000001010c820 */ /* 0x000fe20000400000 */
[----:B------:R-:W-:Y:S02]  /*06c0*/  @!P5 FMUL R7, R7, 0.5 ;  /* 0x3f0000000707d820 */ /* 0x000fe40000400000 */
[----:B------:R-:W-:-:S04]  /*06d0*/  @!P6 FMUL R28, R28, 0.5 ;  /* 0x3f0000001c1ce820 */ /* 0x000fc80000400000 */
[----:B------:R-:W1:Y:S08]  /*06e0*/  MUFU.EX2 R4, R16 ;  /* 0x0000001000047308 */ /* 0x000e700000000800 */
[----:B------:R-:W2:Y:S01]  /*06f0*/  MUFU.EX2 R7, R7 ;  /* 0x0000000700077308 */ /* 0x000ea20000000800 */
[----:B0-----:R-:W-:Y:S01]  /*0700*/  @!P3 FMUL R17, R17, R17 ;  /* 0x000000111111b220 */ /* 0x001fe20000400000 */
[----:B------:R-:W-:-:S03]  /*0710*/  FSETP.GEU.AND P3, PT, R32, -126, PT ;  /* 0xc2fc00002000780b */ /* 0x000fc60003f6e000 */
[----:B------:R-:W-:-:S03]  /*0720*/  FADD R29, RZ, R17 ;  /* 0x00000011ff1d7221 */ /* 0x000fc60000000000 */
[----:B------:R-:W0:Y:S01]  /*0730*/  MUFU.EX2 R28, R28 ;  /* 0x0000001c001c7308 */ /* 0x000e220000000800 */
[----:B-1----:R-:W-:Y:S01]  /*0740*/  @!P4 FMUL R4, R4, R4 ;  /* 0x000000040404c220 */ /* 0x002fe20000400000 */
[----:B------:R-:W-:-:S03]  /*0750*/  FSETP.GEU.AND P4, PT, R34, -126, PT ;  /* 0xc2fc00002200780b */ /* 0x000fc60003f8e000 */
[----:B------:R-:W-:Y:S01]  /*0760*/  FADD R30, R29, R4 ;  /* 0x000000041d1e7221 */ /* 0x000fe20000000000 */
[----:B------:R-:W-:Y:S01]  /*0770*/  FADD R29, R19, -R5 ;  /* 0x80000005131d7221 */ /* 0x000fe20000000000 */
[----:B------:R-:W-:Y:S01]  /*0780*/  @!P3 FMUL R32, R32, 0.5 ;  /* 0x3f0000002020b820 */ /* 0x000fe20000400000 */
[----:B--2---:R-:W-:Y:S01]  /*0790*/  @!P5 FMUL R7, R7, R7 ;  /* 0x000000070707d220 */ /* 0x004fe20000400000 */
[----:B------:R-:W-:Y:S02]  /*07a0*/  FSETP.GEU.AND P5, PT, R35, -126, PT ;  /* 0xc2fc00002300780b */ /* 0x000fe40003fae000 */
[----:B------:R1:W2:Y:S01]  /*07b0*/  MUFU.EX2 R16, R32 ;  /* 0x0000002000107308 */ /* 0x0002a20000000800 */
[----:B------:R-:W-:Y:S01]  /*07c0*/  FMUL R29, R29, 1.4426950216293334961 ;  /* 0x3fb8aa3b1d1d7820 */ /* 0x000fe20000400000 */
[----:B------:R-:W-:Y:S01]  /*07d0*/  FADD R33, R30, R7 ;  /* 0x000000071e217221 */ /* 0x000fe20000000000 */
[----:B------:R-:W-:Y:S01]  /*07e0*/  FADD R30, R15, -R5 ;  /* 0x800000050f1e7221 */ /* 0x000fe20000000000 */
[----:B------:R-:W-:Y:S01]  /*07f0*/  @!P4 FMUL R34, R34, 0.5 ;  /* 0x3f0000002222c820 */ /* 0x000fe20000400000 */
[----:B0-----:R-:W-:Y:S01]  /*0800*/  @!P6 FMUL R28, R28, R28 ;  /* 0x0000001c1c1ce220 */ /* 0x001fe20000400000 */
[----:B------:R-:W-:-:S02]  /*0810*/  FSETP.GEU.AND P6, PT, R31, -126, PT ;  /* 0xc2fc00001f00780b */ /* 0x000fc40003fce000 */
[----:B------:R0:W3:Y:S01]  /*0820*/  MUFU.EX2 R17, R34 ;  /* 0x0000002200117308 */ /* 0x0000e20000000800 */
[--C-:B-1----:R-:W-:Y:S01]  /*0830*/  FADD R32, R18, -R5.reuse ;  /* 0x8000000512207221 */ /* 0x102fe20000000000 */
[----:B------:R-:W-:Y:S01]  /*0840*/  FADD R33, R33, R28 ;  /* 0x0000001c21217221 */ /* 0x000fe20000000000 */
[----:B------:R-:W-:Y:S01]  /*0850*/  FMUL R30, R30, 1.4426950216293334961 ;  /* 0x3fb8aa3b1e1e7820 */ /* 0x000fe20000400000 */
[----:B------:R-:W-:Y:S01]  /*0860*/  @!P5 FMUL R35, R35, 0.5 ;  /* 0x3f0000002323d820 */ /* 0x000fe20000400000 */
[----:B------:R-:W-:Y:S01]  /*0870*/  FMUL R32, R32, 1.4426950216293334961 ;  /* 0x3fb8aa3b20207820 */ /* 0x000fe20000400000 */
[----:B------:R-:W-:Y:S02]  /*0880*/  FADD R28, R14, -R5 ;  /* 0x800000050e1c7221 */ /* 0x000fe40000000000 */
[----:B------:R-:W1:Y:S01]  /*0890*/  MUFU.EX2 R4, R35 ;  /* 0x0000002300047308 */ /* 0x000e620000000800 */
[----:B--2---:R-:W-:Y:S01]  /*08a0*/  @!P3 FMUL R16, R16, R16 ;  /* 0x000000101010b220 */ /* 0x004fe20000400000 */
[----:B------:R-:W-:Y:S01]  /*08b0*/  FSETP.GEU.AND P3, PT, R29, -126, PT ;  /* 0xc2fc00001d00780b */ /* 0x000fe20003f6e000 */
[----:B------:R-:W-:Y:S01]  /*08c0*/  FMUL R28, R28, 1.4426950216293334961 ;  /* 0x3fb8aa3b1c1c7820 */ /* 0x000fe20000400000 */
[----:B------:R-:W-:Y:S01]  /*08d0*/  @!P6 FMUL R31, R31, 0.5 ;  /* 0x3f0000001f1fe820 */ /* 0x000fe20000400000 */
[----:B0-----:R-:W-:-:S03]  /*08e0*/  FADD R34, R33, R16 ;  /* 0x0000001021227221 */ /* 0x001fc60000000000 */
[----:B------:R0:W2:Y:S01]  /*08f0*/  MUFU.EX2 R7, R31 ;  /* 0x0000001f00077308 */ /* 0x0000a20000000800 */
[----:B---3--:R-:W-:Y:S01]  /*0900*/  @!P4 FMUL R17, R17, R17 ;  /* 0x000000111111c220 */ /* 0x008fe20000400000 */
[----:B------:R-:W-:-:S03]  /*0910*/  FSETP.GEU.AND P4, PT, R32, -126, PT ;  /* 0xc2fc00002000780b */ /* 0x000fc60003f8e000 */
[----:B------:R-:W-:Y:S02]  /*0920*/  FADD R33, R34, R17 ;  /* 0x0000001122217221 */ /* 0x000fe40000000000 */
[----:B------:R-:W-:Y:S01]  /*0930*/  @!P3 FMUL R29, R29, 0.5 ;  /* 0x3f0000001d1db820 */ /* 0x000fe20000400000 */
[----:B-1----:R-:W-:Y:S01]  /*0940*/  @!P5 FMUL R4, R4, R4 ;  /* 0x000000040404d220 */ /* 0x002fe20000400000 */
[----:B------:R-:W-:Y:S01]  /*0950*/  FSETP.GEU.AND P5, PT, R30, -126, PT ;  /* 0xc2fc00001e00780b */ /* 0x000fe20003fae000 */
[----:B0-----:R-:W-:-:S03]  /*0960*/  FADD R31, R13, -R5 ;  /* 0x800000050d1f7221 */ /* 0x001fc60000000000 */
[----:B------:R-:W0:Y:S01]  /*0970*/  MUFU.EX2 R29, R29 ;  /* 0x0000001d001d7308 */ /* 0x000e220000000800 */
[----:B------:R-:W-:Y:S01]  /*0980*/  FADD R34, R33, R4 ;  /* 0x0000000421227221 */ /* 0x000fe20000000000 */
[----:B------:R-:W-:Y:S01]  /*0990*/  @!P4 FMUL R32, R32, 0.5 ;  /* 0x3f0000002020c820 */ /* 0x000fe20000400000 */
[----:B------:R-:W-:Y:S01]  /*09a0*/  FMUL R31, R31, 1.4426950216293334961 ;  /* 0x3fb8aa3b1f1f7820 */ /* 0x000fe20000400000 */
[----:B--2---:R-:W-:Y:S01]  /*09b0*/  @!P6 FMUL R7, R7, R7 ;  /* 0x000000070707e220 */ /* 0x004fe20000400000 */
[----:B------:R-:W-:Y:S01]  /*09c0*/  FSETP.GEU.AND P6, PT, R28, -126, PT ;  /* 0xc2fc00001c00780b */ /* 0x000fe20003fce000 */
[----:B------:R-:W-:Y:S02]  /*09d0*/  FADD R33, R12, -R5 ;  /* 0x800000050c217221 */ /* 0x000fe40000000000 */
[----:B------:R1:W2:Y:S01]  /*09e0*/  MUFU.EX2 R16, R32 ;  /* 0x0000002000107308 */ /* 0x0002a20000000800 */
[----:B------:R-:W-:Y:S01]  /*09f0*/  FADD R34, R34, R7 ;  /* 0x0000000722227221 */ /* 0x000fe20000000000 */
[----:B------:R-:W-:Y:S01]  /*0a00*/  @!P5 FMUL R30, R30, 0.5 ;  /* 0x3f0000001e1ed820 */ /* 0x000fe20000400000 */
[----:B------:R-:W-:-:S05]  /*0a10*/  FMUL R33, R33, 1.4426950216293334961 ;  /* 0x3fb8aa3b21217820 */ /* 0x000fca0000400000 */
[----:B------:R3:W4:Y:S01]  /*0a20*/  MUFU.EX2 R17, R30 ;  /* 0x0000001e00117308 */ /* 0x0007220000000800 */
[----:B0-----:R-:W-:Y:S01]  /*0a30*/  @!P3 FMUL R29, R29, R29 ;  /* 0x0000001d1d1db220 */ /* 0x001fe20000400000 */
[----:B------:R-:W-:Y:S01]  /*0a40*/  @!P6 FMUL R28, R28, 0.5 ;  /* 0x3f0000001c1ce820 */ /* 0x000fe20000400000 */
[----:B-1----:R-:W-:Y:S01]  /*0a50*/  FADD R32, R11, -R5 ;  /* 0x800000050b207221 */ /* 0x002fe20000000000 */
[----:B------:R-:W-:Y:S01]  /*0a60*/  FSETP.GEU.AND P3, PT, R31, -126, PT ;  /* 0xc2fc00001f00780b */ /* 0x000fe20003f6e000 */
[----:B------:R-:W-:Y:S02]  /*0a70*/  FADD R29, R34, R29 ;  /* 0x0000001d221d7221 */ /* 0x000fe40000000000 */
[----:B------:R-:W-:Y:S01]  /*0a80*/  FMUL R32, R32, 1.4426950216293334961 ;  /* 0x3fb8aa3b20207820 */ /* 0x000fe20000400000 */
[----:B------:R-:W0:Y:S01]  /*0a90*/  MUFU.EX2 R4, R28 ;  /* 0x0000001c00047308 */ /* 0x000e220000000800 */
[----:B---3--:R-:W-:Y:S01]  /*0aa0*/  FADD R30, R10, -R5 ;  /* 0x800000050a1e7221 */ /* 0x008fe20000000000 */
[----:B--2---:R-:W-:Y:S01]  /*0ab0*/  @!P4 FMUL R16, R16, R16 ;  /* 0x000000101010c220 */ /* 0x004fe20000400000 */
[----:B------:R-:W-:-:S02]  /*0ac0*/  FSETP.GEU.AND P4, PT, R33, -126, PT ;  /* 0xc2fc00002100780b */ /* 0x000fc40003f8e000 */
[----:B------:R-:W-:Y:S01]  /*0ad0*/  FMUL R30, R30, 1.4426950216293334961 ;  /* 0x3fb8aa3b1e1e7820 */ /* 0x000fe20000400000 */
[----:B------:R-:W-:Y:S01]  /*0ae0*/  FADD R34, R29, R16 ;  /* 0x000000101d227221 */ /* 0x000fe20000000000 */
[----:B------:R-:W-:Y:S01]  /*0af0*/  FADD R16, R8, -R5 ;  /* 0x8000000508107221 */ /* 0x000fe20000000000 */
[----:B----4-:R-:W-:Y:S01]  /*0b00*/  @!P5 FMUL R17, R17, R17 ;  /* 0x000000111111d220 */ /* 0x010fe20000400000 */
[----:B------:R-:W-:Y:S01]  /*0b10*/  FSETP.GEU.AND P5, PT, R32, -126, PT ;  /* 0xc2fc00002000780b */ /* 0x000fe20003fae000 */
[----:B------:R-:W-:Y:S01]  /*0b20*/  @!P3 FMUL R31, R31, 0.5 ;  /* 0x3f0000001f1fb820 */ /* 0x000fe20000400000 */
[----:B------:R-:W-:Y:S01]  /*0b30*/  FMUL R16, R16, 1.4426950216293334961 ;  /* 0x3fb8aa3b10107820 */ /* 0x000fe20000400000 */
[----:B------:R-:W-:Y:S01]  /*0b40*/  FADD R29, R34, R17 ;  /* 0x00000011221d7221 */ /* 0x000fe20000000000 */
[----:B------:R-:W-:Y:S01]  /*0b50*/  FADD R17, R9, -R5 ;  /* 0x8000000509117221 */ /* 0x000fe20000000000 */
[----:B------:R1:W2:Y:S02]  /*0b60*/  MUFU.EX2 R7, R31 ;  /* 0x0000001f00077308 */ /* 0x0002a40000000800 */
[----:B------:R-:W-:Y:S01]  /*0b70*/  @!P4 FMUL R33, R33, 0.5 ;  /* 0x3f0000002121c820 */ /* 0x000fe20000400000 */
[----:B0-----:R-:W-:Y:S01]  /*0b80*/  @!P6 FMUL R4, R4, R4 ;  /* 0x000000040404e220 */ /* 0x001fe20000400000 */
[----:B------:R-:W-:-:S03]  /*0b90*/  FSETP.GEU.AND P6, PT, R30, -126, PT ;  /* 0xc2fc00001e00780b */ /* 0x000fc60003fce000 */
[----:B------:R-:W-:Y:S01]  /*0ba0*/  FADD R34, R29, R4 ;  /* 0x000000041d227221 */ /* 0x000fe20000000000 */
[----:B------:R-:W-:Y:S01]  /*0bb0*/  @!P5 FMUL R32, R32, 0.5 ;  /* 0x3f0000002020d820 */ /* 0x000fe20000400000 */
[----:B------:R0:W3:Y:S01]  /*0bc0*/  MUFU.EX2 R28, R33 ;  /* 0x00000021001c7308 */ /* 0x0000e20000000800 */
[----:B-1----:R-:W-:-:S07]  /*0bd0*/  FMUL R31, R17, 1.4426950216293334961 ;  /* 0x3fb8aa3b111f7820 */ /* 0x002fce0000400000 */
[----:B------:R-:W-:Y:S01]  /*0be0*/  @!P6 FMUL R30, R30, 0.5 ;  /* 0x3f0000001e1ee820 */ /* 0x000fe20000400000 */
[----:B------:R-:W1:Y:S01]  /*0bf0*/  MUFU.EX2 R32, R32 ;  /* 0x0000002000207308 */ /* 0x000e620000000800 */
[----:B--2---:R-:W-:Y:S01]  /*0c00*/  @!P3 FMUL R7, R7, R7 ;  /* 0x000000070707b220 */ /* 0x004fe20000400000 */
[----:B------:R-:W-:Y:S01]  /*0c10*/  FSETP.GEU.AND P3, PT, R16, -126, PT ;  /* 0xc2fc00001000780b */ /* 0x000fe20003f6e000 */
[--C-:B0-----:R-:W-:Y:S01]  /*0c20*/  FADD R33, R6, -R5.reuse ;  /* 0x8000000506217221 */ /* 0x101fe20000000000 */
[----:B------:R-:W-:Y:S01]  /*0c30*/  FADD R5, R2, -R5 ;  /* 0x8000000502057221 */ /* 0x000fe20000000000 */
[----:B------:R-:W-:Y:S02]  /*0c40*/  FADD R7, R34, R7 ;  /* 0x0000000722077221 */ /* 0x000fe40000000000 */
[----:B------:R-:W-:Y:S01]  /*0c50*/  FMUL R17, R33, 1.4426950216293334961 ;  /* 0x3fb8aa3b21117820 */ /* 0x000fe20000400000 */
[----:B------:R-:W0:Y:S01]  /*0c60*/  MUFU.EX2 R30, R30 ;  /* 0x0000001e001e7308 */ /* 0x000e220000000800 */
[----:B---3--:R-:W-:Y:S01]  /*0c70*/  @!P4 FMUL R28, R28, R28 ;  /* 0x0000001c1c1cc220 */ /* 0x008fe20000400000 */
[----:B------:R-:W-:Y:S01]  /*0c80*/  FSETP.GEU.AND P4, PT, R31, -126, PT ;  /* 0xc2fc00001f00780b */ /* 0x000fe20003f8e000 */
[----:B------:R-:W-:-:S02]  /*0c90*/  FMUL R5, R5, 1.4426950216293334961 ;  /* 0x3fb8aa3b05057820 */ /* 0x000fc40000400000 */
[----:B------:R-:W-:Y:S02]  /*0ca0*/  FADD R7, R7, R28 ;  /* 0x0000001c07077221 */ /* 0x000fe40000000000 */
[----:B------:R-:W-:Y:S01]  /*0cb0*/  @!P3 FMUL R16, R16, 0.5 ;  /* 0x3f0000001010b820 */ /* 0x000fe20000400000 */
[----:B-1----:R-:W-:Y:S01]  /*0cc0*/  @!P5 FMUL R32, R32, R32 ;  /* 0x000000202020d220 */ /* 0x002fe20000400000 */
[----:B------:R-:W-:-:S04]  /*0cd0*/  FSETP.GEU.AND P5, PT, R17, -126, PT ;  /* 0xc2fc00001100780b */ /* 0x000fc80003fae000 */
[----:B------:R-:W1:Y:S01]  /*0ce0*/  MUFU.EX2 R16, R16 ;  /* 0x0000001000107308 */ /* 0x000e620000000800 */
[----:B------:R-:W-:Y:S01]  /*0cf0*/  FADD R7, R7, R32 ;  /* 0x0000002007077221 */ /* 0x000fe20000000000 */
[----:B------:R-:W-:Y:S01]  /*0d00*/  @!P4 FMUL R31, R31, 0.5 ;  /* 0x3f0000001f1fc820 */ /* 0x000fe20000400000 */
[----:B0-----:R-:W-:Y:S01]  /*0d10*/  @!P6 FMUL R30, R30, R30 ;  /* 0x0000001e1e1ee220 */ /* 0x001fe20000400000 */
[----:B------:R-:W-:-:S04]  /*0d20*/  FSETP.GEU.AND P6, PT, R5, -126, PT ;  /* 0xc2fc00000500780b */ /* 0x000fc80003fce000 */
[----:B------:R-:W0:Y:S01]  /*0d30*/  MUFU.EX2 R4, R31 ;  /* 0x0000001f00047308 */ /* 0x000e220000000800 */
[----:B------:R-:W-:Y:S01]  /*0d40*/  FADD R7, R7, R30 ;  /* 0x0000001e07077221 */ /* 0x000fe20000000000 */
[----:B------:R-:W-:-:S06]  /*0d50*/  @!P5 FMUL R17, R17, 0.5 ;  /* 0x3f0000001111d820 */ /* 0x000fcc0000400000 */
[----:B------:R-:W2:Y:S01]  /*0d60*/  MUFU.EX2 R34, R17 ;  /* 0x0000001100227308 */ /* 0x000ea20000000800 */
[----:B-1----:R-:W-:Y:S01]  /*0d70*/  @!P3 FMUL R16, R16, R16 ;  /* 0x000000101010b220 */ /* 0x002fe20000400000 */
[----:B------:R-:W-:-:S03]  /*0d80*/  @!P6 FMUL R5, R5, 0.5 ;  /* 0x3f0000000505e820 */ /* 0x000fc60000400000 */
[----:B------:R-:W-:-:S03]  /*0d90*/  FADD R7, R7, R16 ;  /* 0x0000001007077221 */ /* 0x000fc60000000000 */
[----:B------:R-:W1:Y:S01]  /*0da0*/  MUFU.EX2 R28, R5 ;  /* 0x00000005001c7308 */ /* 0x000e620000000800 */
[----:B0-----:R-:W-:-:S04]  /*0db0*/  @!P4 FMUL R4, R4, R4 ;  /* 0x000000040404c220 */ /* 0x001fc80000400000 */
[----:B------:R-:W-:Y:S01]  /*0dc0*/  FADD R7, R7, R4 ;  /* 0x0000000407077221 */ /* 0x000fe20000000000 */
[----:B--2---:R-:W-:-:S04]  /*0dd0*/  @!P5 FMUL R34, R34, R34 ;  /* 0x000000222222d220 */ /* 0x004fc80000400000 */
[----:B------:R-:W-:Y:S01]  /*0de0*/  FADD R7, R7, R34 ;  /* 0x0000002207077221 */ /* 0x000fe20000000000 */
[----:B-1----:R-:W-:-:S04]  /*0df0*/  @!P6 FMUL R28, R28, R28 ;  /* 0x0000001c1c1ce220 */ /* 0x002fc80000400000 */
[----:B------:R-:W-:-:S05]  /*0e00*/  FADD R28, R7, R28 ;  /* 0x0000001c071c7221 */ /* 0x000fca0000000000 */
[----:B------:R-:W-:Y:S01]  /*0e10*/  STS [R3], R28 ;  /* 0x0000001c03007388 */ /* 0x000fe20000000800 */
[----:B------:R-:W-:Y:S06]  /*0e20*/  BAR.SYNC.DEFER_BLOCKING 0x0 ;  /* 0x0000000000007b1d */ /* 0x000fec0000010000 */
[----:B------:R-:W-:Y:S04]  /*0e30*/  @!P2 LDS R4, [R3] ;  /* 0x000000000304a984 */ /* 0x000fe80000000800 */
[----:B------:R-:W0:Y:S02]  /*0e40*/  @!P2 LDS R5, [R3+0x80] ;  /* 0x000080000305a984 */ /* 0x000e240000000800 */
[----:B0-----:R-:W-:-:S05]  /*0e50*/  @!P2 FADD R4, R4, R5 ;  /* 0x000000050404a221 */ /* 0x001fca0000000000 */
[----:B------:R0:W-:Y:S01]  /*0e60*/  @!P2 STS [R3], R4 ;  /* 0x000000040300a388 */ /* 0x0001e20000000800 */
[----:B------:R-:W-:Y:S06]  /*0e70*/  BAR.SYNC.DEFER_BLOCKING 0x0 ;  /* 0x0000000000007b1d */ /* 0x000fec0000010000 */
[----:B------:R-:W-:Y:S05]  /*0e80*/  @P1 BRA `(.L_x_3) ;  /* 0x0000000000501947 */ /* 0x000fea0003800000 */
[----:B0-----:R-:W-:Y:S04]  /*0e90*/  LDS R4, [R3] ;  /* 0x0000000003047984 */ /* 0x001fe80000000800 */
[----:B------:R-:W0:Y:S02]  /*0ea0*/  LDS R5, [R3+0x40] ;  /* 0x0000400003057984 */ /* 0x000e240000000800 */
[----:B0-----:R-:W-:-:S05]  /*0eb0*/  FADD R4, R4, R5 ;  /* 0x0000000504047221 */ /* 0x001fca0000000000 */
[----:B------:R-:W-:Y:S04]  /*0ec0*/  STS [R3], R4 ;  /* 0x0000000403007388 */ /* 0x000fe80000000800 */
[----:B------:R-:W-:Y:S04]  /*0ed0*/  LDS R5, [R3] ;  /* 0x0000000003057984 */ /* 0x000fe80000000800 */
        /* <DEDUP_REMOVED lines=14> */
[----:B------:R1:W-:Y:S02]  /*0fc0*/  STS [R3], R4 ;  /* 0x0000000403007388 */ /* 0x0003e40000000800 */
.L_x_3:
[----:B------:R-:W-:Y:S05]  /*0fd0*/  BSYNC.RECONVERGENT B0 ;  /* 0x0000000000007941 */ /* 0x000fea0003800200 */
.L_x_2:
[----:B------:R-:W-:Y:S06]  /*0fe0*/  BAR.SYNC.DEFER_BLOCKING 0x0 ;  /* 0x0000000000007b1d */ /* 0x000fec0000010000 */
[----:B------:R-:W-:Y:S01]  /*0ff0*/  BSSY.RECONVERGENT B2, `(.L_x_4) ;  /* 0x0000017000027945 */ /* 0x000fe20003800200 */
[----:B01----:R-:W0:Y:S04]  /*1000*/  @!P0 LDS R4, [UR6+0xcc] ;  /* 0x0000cc06ff048984 */ /* 0x003e280008000800 */
[----:B0-----:R-:W-:Y:S01]  /*1010*/  @!P0 STS [UR6+0x194], R4 ;  /* 0x00019404ff008988 */ /* 0x001fe20008000806 */
[----:B------:R-:W-:Y:S06]  /*1020*/  BAR.SYNC.DEFER_BLOCKING 0x0 ;  /* 0x0000000000007b1d */ /* 0x000fec0000010000 */
[----:B------:R-:W0:Y:S04]  /*1030*/  LDS R7, [UR6+0xc8] ;  /* 0x0000c806ff077984 */ /* 0x000e280008000800 */
[----:B------:R-:W1:Y:S01]  /*1040*/  LDS R3, [UR6+0x194] ;  /* 0x00019406ff037984 */ /* 0x000e620008000800 */
[----:B0-----:R-:W-:-:S04]  /*1050*/  FADD R0, R0, -R7 ;  /* 0x8000000700007221 */ /* 0x001fc80000000000 */
[----:B------:R-:W-:Y:S01]  /*1060*/  FMUL R5, R0, 1.4426950216293334961 ;  /* 0x3fb8aa3b00057820 */ /* 0x000fe20000400000 */
[----:B-1----:R-:W0:Y:S04]  /*1070*/  MUFU.RCP R16, R3 ;  /* 0x0000000300107308 */ /* 0x002e280000001000 */
[----:B------:R-:W-:-:S13]  /*1080*/  FSETP.GEU.AND P0, PT, R5, -126, PT ;  /* 0xc2fc00000500780b */ /* 0x000fda0003f0e000 */
[----:B------:R-:W-:Y:S01]  /*1090*/  @!P0 FMUL R5, R5, 0.5 ;  /* 0x3f00000005058820 */ /* 0x000fe20000400000 */
[----:B0-----:R-:W-:-:S03]  /*10a0*/  FFMA R17, -R3, R16, 1 ;  /* 0x3f80000003117423 */ /* 0x001fc60000000110 */
[----:B------:R-:W0:Y:S01]  /*10b0*/  MUFU.EX2 R0, R5 ;  /* 0x0000000500007308 */ /* 0x000e220000000800 */
[----:B------:R-:W-:Y:S01]  /*10c0*/  FFMA R17, R16, R17, R16 ;  /* 0x0000001110117223 */ /* 0x000fe20000000010 */
[----:B0-----:R-:W-:-:S06]  /*10d0*/  @!P0 FMUL R0, R0, R0 ;  /* 0x0000000000008220 */ /* 0x001fcc0000400000 */
[----:B------:R-:W0:Y:S01]  /*10e0*/  FCHK P0, R0, R3 ;  /* 0x0000000300007302 */ /* 0x000e220000000000 */
[----:B------:R-:W-:-:S04]  /*10f0*/  FFMA R4, R0, R17, RZ ;  /* 0x0000001100047223 */ /* 0x000fc800000000ff */
[----:B------:R-:W-:-:S04]  /*1100*/  FFMA R16, -R3, R4, R0 ;  /* 0x0000000403107223 */ /* 0x000fc80000000100 */
[----:B------:R-:W-:Y:S01]  /*1110*/  FFMA R17, R17, R16, R4 ;  /* 0x0000001011117223 */ /* 0x000fe20000000004 */
[----:B0-----:R-:W-:Y:S06]  /*1120*/  @!P0 BRA `(.L_x_5) ;  /* 0x00000000000c8947 */ /* 0x001fec0003800000 */
[----:B------:R-:W-:-:S07]  /*1130*/  MOV R16, 0x1150 ;  /* 0x0000115000107802 */ /* 0x000fce0000000f00 */
[----:B------:R-:W-:Y:S05]  /*1140*/  CALL.REL.NOINC `($__internal_0_$__cuda_sm3x_div_rn_noftz_f32_slowpath) ;  /* 0x0000001800547944 */ /* 0x000fea0003c00000 */
[----:B------:R-:W-:-:S07]  /*1150*/  MOV R17, R0 ;  /* 0x0000000000117202 */ /* 0x000fce0000000f00 */
.L_x_5:
[----:B------:R-:W-:Y:S05]  /*1160*/  BSYNC.RECONVERGENT B2 ;  /* 0x0000000000027941 */ /* 0x000fea0003800200 */
.L_x_4:
[----:B------:R-:W-:Y:S01]  /*1170*/  FADD R26, R26, -R7 ;  /* 0x800000071a1a7221 */ /* 0x000fe20000000000 */
[----:B------:R-:W0:Y:S01]  /*1180*/  LDC.64 R4, c[0x0][0x380] ;  /* 0x0000e000ff047b82 */ /* 0x000e220000000a00 */
[----:B------:R-:W1:Y:S01]  /*1190*/  MUFU.RCP R0, R3 ;  /* 0x0000000300007308 */ /* 0x000e620000001000 */
[----:B------:R-:W-:Y:S01]  /*11a0*/  BSSY.RECONVERGENT B2, `(.L_x_6) ;  /* 0x0000013000027945 */ /* 0x000fe20003800200 */
[----:B------:R-:W-:-:S05]  /*11b0*/  FMUL R26, R26, 1.4426950216293334961 ;  /* 0x3fb8aa3b1a1a7820 */ /* 0x000fca0000400000 */
[----:B------:R-:W-:-:S13]  /*11c0*/  FSETP.GEU.AND P0, PT, R26, -126, PT ;  /* 0xc2fc00001a00780b */ /* 0x000fda0003f0e000 */
[----:B------:R-:W-:Y:S01]  /*11d0*/  @!P0 FMUL R26, R26, 0.5 ;  /* 0x3f0000001a1a8820 */ /* 0x000fe20000400000 */
[----:B0-----:R-:W-:-:S03]  /*11e0*/  IMAD.WIDE.U32 R4, R27, 0x4, R4 ;  /* 0x000000041b047825 */ /* 0x001fc600078e0004 */
[----:B------:R-:W0:Y:S01]  /*11f0*/  MUFU.EX2 R16, R26 ;  /* 0x0000001a00107308 */ /* 0x000e220000000800 */
[----:B-1----:R-:W-:Y:S01]  /*1200*/  FFMA R27, -R3, R0, 1 ;  /* 0x3f800000031b7423 */ /* 0x002fe20000000100 */
[----:B------:R1:W-:Y:S03]  /*1210*/  STG.E desc[UR8][R4.64], R17 ;  /* 0x0000001104007986 */ /* 0x0003e6000c101908 */
[----:B------:R-:W-:Y:S01]  /*1220*/  FFMA R0, R0, R27, R0 ;  /* 0x0000001b00007223 */ /* 0x000fe20000000000 */
[----:B0-----:R-:W-:-:S04]  /*1230*/  @!P0 FMUL R16, R16, R16 ;  /* 0x0000001010108220 */ /* 0x001fc80000400000 */
[----:B------:R-:W0:Y:S01]  /*1240*/  FCHK P0, R16, R3 ;  /* 0x0000000310007302 */ /* 0x000e220000000000 */
[----:B------:R-:W-:-:S04]  /*1250*/  FFMA R27, R0, R16, RZ ;  /* 0x00000010001b7223 */ /* 0x000fc800000000ff */
[----:B------:R-:W-:-:S04]  /*1260*/  FFMA R28, -R3, R27, R16 ;  /* 0x0000001b031c7223 */ /* 0x000fc80000000110 */
[----:B------:R-:W-:Y:S01]  /*1270*/  FFMA R27, R0, R28, R27 ;  /* 0x0000001c001b7223 */ /* 0x000fe2000000001b */
[----:B01----:R-:W-:Y:S06]  /*1280*/  @!P0 BRA `(.L_x_7) ;  /* 0x0000000000108947 */ /* 0x003fec0003800000 */
[----:B------:R-:W-:Y:S02]  /*1290*/  MOV R0, R16 ;  /* 0x0000001000007202 */ /* 0x000fe40000000f00 */
[----:B------:R-:W-:-:S07]  /*12a0*/  MOV R16, 0x12c0 ;  /* 0x000012c000107802 */ /* 0x000fce0000000f00 */
[----:B------:R-:W-:Y:S05]  /*12b0*/  CALL.REL.NOINC `($__internal_0_$__cuda_sm3x_div_rn_noftz_f32_slowpath) ;  /* 0x0000001400f87944 */ /* 0x000fea0003c00000 */
[----:B------:R-:W-:-:S07]  /*12c0*/  MOV R27, R0 ;  /* 0x00000000001b7202 */ /* 0x000fce0000000f00 */
.L_x_7:
[----:B------:R-:W-:Y:S05]  /*12d0*/  BSYNC.RECONVERGENT B2 ;  /* 0x0000000000027941 */ /* 0x000fea0003800200 */
.L_x_6:
[----:B------:R-:W-:Y:S01]  /*12e0*/  FADD R25, R25, -R7 ;  /* 0x8000000719197221 */ /* 0x000fe20000000000 */
[----:B------:R-:W0:Y:S01]  /*12f0*/  MUFU.RCP R0, R3 ;  /* 0x0000000300007308 */ /* 0x000e220000001000 */
[----:B------:R1:W-:Y:S01]  /*1300*/  STG.E desc[UR8][R4.64+0xc8], R27 ;  /* 0x0000c81b04007986 */ /* 0x0003e2000c101908 */
[----:B------:R-:W-:Y:S01]  /*1310*/  BSSY.RECONVERGENT B2, `(.L_x_8) ;  /* 0x0000011000027945 */ /* 0x000fe20003800200 */
[----:B------:R-:W-:-:S05]  /*1320*/  FMUL R25, R25, 1.4426950216293334961 ;  /* 0x3fb8aa3b19197820 */ /* 0x000fca0000400000 */
[----:B------:R-:W-:Y:S01]  /*1330*/  FSETP.GEU.AND P0, PT, R25, -126, PT ;  /* 0xc2fc00001900780b */ /* 0x000fe20003f0e000 */
[----:B0-----:R-:W-:-:S12]  /*1340*/  FFMA R17, -R3, R0, 1 ;  /* 0x3f80000003117423 */ /* 0x001fd80000000100 */
[----:B------:R-:W-:Y:S01]  /*1350*/  @!P0 FMUL R25, R25, 0.5 ;  /* 0x3f00000019198820 */ /* 0x000fe20000400000 */
[----:B------:R-:W-:-:S03]  /*1360*/  FFMA R0, R0, R17, R0 ;  /* 0x0000001100007223 */ /* 0x000fc60000000000 */
[----:B------:R-:W0:Y:S02]  /*1370*/  MUFU.EX2 R16, R25 ;  /* 0x0000001900107308 */ /* 0x000e240000000800 */
[----:B0-----:R-:W-:-:S06]  /*1380*/  @!P0 FMUL R16, R16, R16 ;  /* 0x0000001010108220 */ /* 0x001fcc0000400000 */
        /* <DEDUP_REMOVED lines=9> */
.L_x_9:
[----:B------:R-:W-:Y:S05]  /*1420*/  BSYNC.RECONVERGENT B2 ;  /* 0x0000000000027941 */ /* 0x000fea0003800200 */
.L_x_8:
        /* <DEDUP_REMOVED lines=20> */
.L_x_11:
[----:B------:R-:W-:Y:S05]  /*1570*/  BSYNC.RECONVERGENT B2 ;  /* 0x0000000000027941 */ /* 0x000fea0003800200 */
.L_x_10:
        /* <DEDUP_REMOVED lines=20> */
.L_x_13:
[----:B------:R-:W-:Y:S05]  /*16c0*/  BSYNC.RECONVERGENT B2 ;  /* 0x0000000000027941 */ /* 0x000fea0003800200 */
.L_x_12:
        /* <DEDUP_REMOVED lines=20> */
.L_x_15:
[----:B------:R-:W-:Y:S05]  /*1810*/  BSYNC.RECONVERGENT B2 ;  /* 0x0000000000027941 */ /* 0x000fea0003800200 */
.L_x_14:
        /* <DEDUP_REMOVED lines=20> */
.L_x_17:
[----:B------:R-:W-:Y:S05]  /*1960*/  BSYNC.RECONVERGENT B2 ;  /* 0x0000000000027941 */ /* 0x000fea0003800200 */
.L_x_16:
        /* <DEDUP_REMOVED lines=20> */
.L_x_19:
[----:B------:R-:W-:Y:S05]  /*1ab0*/  BSYNC.RECONVERGENT B2 ;  /* 0x0000000000027941 */ /* 0x000fea0003800200 */
.L_x_18:
        /* <DEDUP_REMOVED lines=20> */
.L_x_21:
[----:B------:R-:W-:Y:S05]  /*1c00*/  BSYNC.RECONVERGENT B2 ;  /* 0x0000000000027941 */ /* 0x000fea0003800200 */
.L_x_20:
        /* <DEDUP_REMOVED lines=20> */
.L_x_23:
[----:B------:R-:W-:Y:S05]  /*1d50*/  BSYNC.RECONVERGENT B2 ;  /* 0x0000000000027941 */ /* 0x000fea0003800200 */
.L_x_22:
        /* <DEDUP_REMOVED lines=20> */
.L_x_25:
[----:B------:R-:W-:Y:S05]  /*1ea0*/  BSYNC.RECONVERGENT B2 ;  /* 0x0000000000027941 */ /* 0x000fea0003800200 */
.L_x_24:
        /* <DEDUP_REMOVED lines=20> */
.L_x_27:
[----:B------:R-:W-:Y:S05]  /*1ff0*/  BSYNC.RECONVERGENT B2 ;  /* 0x0000000000027941 */ /* 0x000fea0003800200 */
.L_x_26:
        /* <DEDUP_REMOVED lines=20> */
.L_x_29:
[----:B------:R-:W-:Y:S05]  /*2140*/  BSYNC.RECONVERGENT B2 ;  /* 0x0000000000027941 */ /* 0x000fea0003800200 */
.L_x_28:
        /* <DEDUP_REMOVED lines=20> */
.L_x_31:
[----:B------:R-:W-:Y:S05]  /*2290*/  BSYNC.RECONVERGENT B2 ;  /* 0x0000000000027941 */ /* 0x000fea0003800200 */
.L_x_30:
        /* <DEDUP_REMOVED lines=20> */
.L_x_33:
[----:B------:R-:W-:Y:S05]  /*23e0*/  BSYNC.RECONVERGENT B2 ;  /* 0x0000000000027941 */ /* 0x000fea0003800200 */
.L_x_32:
        /* <DEDUP_REMOVED lines=20> */
.L_x_35:
[----:B------:R-:W-:Y:S05]  /*2530*/  BSYNC.RECONVERGENT B2 ;  /* 0x0000000000027941 */ /* 0x000fea0003800200 */
.L_x_34:
        /* <DEDUP_REMOVED lines=20> */
.L_x_37:
[----:B------:R-:W-:Y:S05]  /*2680*/  BSYNC.RECONVERGENT B2 ;  /* 0x0000000000027941 */ /* 0x000fea0003800200 */
.L_x_36:
        /* <DEDUP_REMOVED lines=20> */
.L_x_39:
[----:B------:R-:W-:Y:S05]  /*27d0*/  BSYNC.RECONVERGENT B2 ;  /* 0x0000000000027941 */ /* 0x000fea0003800200 */
.L_x_38:
        /* <DEDUP_REMOVED lines=20> */
.L_x_41:
[----:B------:R-:W-:Y:S05]  /*2920*/  BSYNC.RECONVERGENT B2 ;  /* 0x0000000000027941 */ /* 0x000fea0003800200 */
.L_x_40:
        /* <DEDUP_REMOVED lines=20> */
.L_x_43:
[----:B------:R-:W-:Y:S05]  /*2a70*/  BSYNC.RECONVERGENT B2 ;  /* 0x0000000000027941 */ /* 0x000fea0003800200 */
.L_x_42:
[----:B------:R-:W-:Y:S01]  /*2a80*/  STG.E desc[UR8][R4.64+0xed8], R7 ;  /* 0x000ed80704007986 */ /* 0x000fe2000c101908 */
[----:B------:R-:W-:Y:S05]  /*2a90*/  EXIT ;  /* 0x000000000000794d */ /* 0x000fea0003800000 */
        .weak           $__internal_0_$__cuda_sm3x_div_rn_noftz_f32_slowpath
        .type           $__internal_0_$__cuda_sm3x_div_rn_noftz_f32_slowpath,@function
        .size           $__internal_0_$__cuda_sm3x_div_rn_noftz_f32_slowpath,(.L_x_56 - $__internal_0_$__cuda_sm3x_div_rn_noftz_f32_slowpath)
$__internal_0_$__cuda_sm3x_div_rn_noftz_f32_slowpath:
[----:B------:R-:W-:Y:S01]  /*2aa0*/  SHF.R.U32.HI R17, RZ, 0x17, R3 ;  /* 0x00000017ff117819 */ /* 0x000fe20000011603 */
[----:B------:R-:W-:Y:S01]  /*2ab0*/  BSSY.RECONVERGENT B0, `(.L_x_44) ;  /* 0x0000063000007945 */ /* 0x000fe20003800200 */
[----:B------:R-:W-:Y:S02]  /*2ac0*/  SHF.R.U32.HI R30, RZ, 0x17, R0 ;  /* 0x00000017ff1e7819 */ /* 0x000fe40000011600 */
[----:B------:R-:W-:Y:S02]  /*2ad0*/  LOP3.LUT R17, R17, 0xff, RZ, 0xc0, !PT ;  /* 0x000000ff11117812 */ /* 0x000fe400078ec0ff */
[----:B------:R-:W-:Y:S02]  /*2ae0*/  LOP3.LUT R30, R30, 0xff, RZ, 0xc0, !PT ;  /* 0x000000ff1e1e7812 */ /* 0x000fe400078ec0ff */
[----:B------:R-:W-:Y:S02]  /*2af0*/  IADD3 R32, PT, PT, R17, -0x1, RZ ;  /* 0xffffffff11207810 */ /* 0x000fe40007ffe0ff */
[----:B------:R-:W-:-:S02]  /*2b00*/  IADD3 R31, PT, PT, R30, -0x1, RZ ;  /* 0xffffffff1e1f7810 */ /* 0x000fc40007ffe0ff */
[----:B------:R-:W-:Y:S02]  /*2b10*/  ISETP.GT.U32.AND P0, PT, R32, 0xfd, PT ;  /* 0x000000fd2000780c */ /* 0x000fe40003f04070 */
[----:B------:R-:W-:Y:S02]  /*2b20*/  MOV R29, R3 ;  /* 0x00000003001d7202 */ /* 0x000fe40000000f00 */
[----:B------:R-:W-:-:S13]  /*2b30*/  ISETP.GT.U32.OR P0, PT, R31, 0xfd, P0 ;  /* 0x000000fd1f00780c */ /* 0x000fda0000704470 */
[----:B------:R-:W-:Y:S01]  /*2b40*/  @!P0 MOV R28, RZ ;  /* 0x000000ff001c8202 */ /* 0x000fe20000000f00 */
[----:B------:R-:W-:Y:S06]  /*2b50*/  @!P0 BRA `(.L_x_45) ;  /* 0x00000000005c8947 */ /* 0x000fec0003800000 */
[----:B------:R-:W-:Y:S02]  /*2b60*/  FSETP.GTU.FTZ.AND P0, PT, |R0|, +INF , PT ;  /* 0x7f8000000000780b */ /* 0x000fe40003f1c200 */
[----:B------:R-:W-:-:S04]  /*2b70*/  FSETP.GTU.FTZ.AND P1, PT, |R3|, +INF , PT ;  /* 0x7f8000000300780b */ /* 0x000fc80003f3c200 */
[----:B------:R-:W-:-:S13]  /*2b80*/  PLOP3.LUT P0, PT, P0, P1, PT, 0xf8, 0x8f ;  /* 0x00000000008f781c */ /* 0x000fda0000703f70 */
[----:B------:R-:W-:Y:S05]  /*2b90*/  @P0 BRA `(.L_x_46) ;  /* 0x00000004004c0947 */ /* 0x000fea0003800000 */
[----:B------:R-:W-:-:S13]  /*2ba0*/  LOP3.LUT P0, RZ, R29, 0x7fffffff, R0, 0xc8, !PT ;  /* 0x7fffffff1dff7812 */ /* 0x000fda000780c800 */
[----:B------:R-:W-:Y:S05]  /*2bb0*/  @!P0 BRA `(.L_x_47) ;  /* 0x00000004003c8947 */ /* 0x000fea0003800000 */
[C---:B------:R-:W-:Y:S02]  /*2bc0*/  FSETP.NEU.FTZ.AND P0, PT, |R0|.reuse, +INF , PT ;  /* 0x7f8000000000780b */ /* 0x040fe40003f1d200 */
[----:B------:R-:W-:Y:S02]  /*2bd0*/  FSETP.NEU.FTZ.AND P2, PT, |R3|, +INF , PT ;  /* 0x7f8000000300780b */ /* 0x000fe40003f5d200 */
[----:B------:R-:W-:-:S11]  /*2be0*/  FSETP.NEU.FTZ.AND P1, PT, |R0|, +INF , PT ;  /* 0x7f8000000000780b */ /* 0x000fd60003f3d200 */
[----:B------:R-:W-:Y:S05]  /*2bf0*/  @!P2 BRA !P0, `(.L_x_47) ;  /* 0x00000004002ca947 */ /* 0x000fea0004000000 */
[----:B------:R-:W-:-:S04]  /*2c00*/  LOP3.LUT P0, RZ, R0, 0x7fffffff, RZ, 0xc0, !PT ;  /* 0x7fffffff00ff7812 */ /* 0x000fc8000780c0ff */
[----:B------:R-:W-:-:S13]  /*2c10*/  PLOP3.LUT P0, PT, P2, P0, PT, 0x2f, 0xf2 ;  /* 0x0000000000f2781c */ /* 0x000fda0001700577 */
[----:B------:R-:W-:Y:S05]  /*2c20*/  @P0 BRA `(.L_x_48) ;  /* 0x0000000400180947 */ /* 0x000fea0003800000 */
[----:B------:R-:W-:-:S04]  /*2c30*/  LOP3.LUT P0, RZ, R29, 0x7fffffff, RZ, 0xc0, !PT ;  /* 0x7fffffff1dff7812 */ /* 0x000fc8000780c0ff */
[----:B------:R-:W-:-:S13]  /*2c40*/  PLOP3.LUT P0, PT, P1, P0, PT, 0x2f, 0xf2 ;  /* 0x0000000000f2781c */ /* 0x000fda0000f00577 */
[----:B------:R-:W-:Y:S05]  /*2c50*/  @P0 BRA `(.L_x_49) ;  /* 0x0000000400000947 */ /* 0x000fea0003800000 */
[----:B------:R-:W-:Y:S02]  /*2c60*/  ISETP.GE.AND P0, PT, R31, RZ, PT ;  /* 0x000000ff1f00720c */ /* 0x000fe40003f06270 */
[----:B------:R-:W-:-:S11]  /*2c70*/  ISETP.GE.AND P1, PT, R32, RZ, PT ;  /* 0x000000ff2000720c */ /* 0x000fd60003f26270 */
[----:B------:R-:W-:Y:S01]  /*2c80*/  @P0 MOV R28, RZ ;  /* 0x000000ff001c0202 */ /* 0x000fe20000000f00 */
[----:B------:R-:W-:Y:S01]  /*2c90*/  @!P0 FFMA R0, R0, 1.84467440737095516160e+19, RZ ;  /* 0x5f80000000008823 */ /* 0x000fe200000000ff */
[----:B------:R-:W-:Y:S01]  /*2ca0*/  @!P0 MOV R28, 0xffffffc0 ;  /* 0xffffffc0001c8802 */ /* 0x000fe20000000f00 */
[----:B------:R-:W-:-:S03]  /*2cb0*/  @!P1 FFMA R29, R3, 1.84467440737095516160e+19, RZ ;  /* 0x5f800000031d9823 */ /* 0x000fc600000000ff */
[----:B------:R-:W-:-:S07]  /*2cc0*/  @!P1 IADD3 R28, PT, PT, R28, 0x40, RZ ;  /* 0x000000401c1c9810 */ /* 0x000fce0007ffe0ff */
.L_x_45:
[----:B------:R-:W-:Y:S01]  /*2cd0*/  LEA R32, R17, 0xc0800000, 0x17 ;  /* 0xc080000011207811 */ /* 0x000fe200078eb8ff */
[----:B------:R-:W-:Y:S01]  /*2ce0*/  BSSY.RECONVERGENT B1, `(.L_x_50) ;  /* 0x0000036000017945 */ /* 0x000fe20003800200 */
[----:B------:R-:W-:Y:S02]  /*2cf0*/  IADD3 R30, PT, PT, R30, -0x7f, RZ ;  /* 0xffffff811e1e7810 */ /* 0x000fe40007ffe0ff */
[----:B------:R-:W-:-:S03]  /*2d00*/  IADD3 R33, PT, PT, -R32, R29, RZ ;  /* 0x0000001d20217210 */ /* 0x000fc60007ffe1ff */
[C---:B------:R-:W-:Y:S01]  /*2d10*/  IMAD R0, R30.reuse, -0x800000, R0 ;  /* 0xff8000001e007824 */ /* 0x040fe200078e0200 */
[----:B------:R0:W1:Y:S01]  /*2d20*/  MUFU.RCP R32, R33 ;  /* 0x0000002100207308 */ /* 0x0000620000001000 */
[----:B------:R-:W-:Y:S01]  /*2d30*/  FADD.FTZ R29, -R33, -RZ ;  /* 0x800000ff211d7221 */ /* 0x000fe20000010100 */
[----:B0-----:R-:W-:-:S04]  /*2d40*/  IADD3 R33, PT, PT, R30, 0x7f, -R17 ;  /* 0x0000007f1e217810 */ /* 0x001fc80007ffe811 */
[----:B------:R-:W-:Y:S01]  /*2d50*/  IADD3 R33, PT, PT, R33, R28, RZ ;  /* 0x0000001c21217210 */ /* 0x000fe20007ffe0ff */
[----:B-1----:R-:W-:-:S04]  /*2d60*/  FFMA R31, R32, R29, 1 ;  /* 0x3f800000201f7423 */ /* 0x002fc8000000001d */
[----:B------:R-:W-:-:S04]  /*2d70*/  FFMA R31, R32, R31, R32 ;  /* 0x0000001f201f7223 */ /* 0x000fc80000000020 */
[----:B------:R-:W-:-:S04]  /*2d80*/  FFMA R32, R0, R31, RZ ;  /* 0x0000001f00207223 */ /* 0x000fc800000000ff */
[----:B------:R-:W-:-:S04]  /*2d90*/  FFMA R34, R29, R32, R0 ;  /* 0x000000201d227223 */ /* 0x000fc80000000000 */
[----:B------:R-:W-:-:S04]  /*2da0*/  FFMA R32, R31, R34, R32 ;  /* 0x000000221f207223 */ /* 0x000fc80000000020 */
[----:B------:R-:W-:-:S04]  /*2db0*/  FFMA R29, R29, R32, R0 ;  /* 0x000000201d1d7223 */ /* 0x000fc80000000000 */
[----:B------:R-:W-:-:S05]  /*2dc0*/  FFMA R0, R31, R29, R32 ;  /* 0x0000001d1f007223 */ /* 0x000fca0000000020 */
[----:B------:R-:W-:-:S04]  /*2dd0*/  SHF.R.U32.HI R17, RZ, 0x17, R0 ;  /* 0x00000017ff117819 */ /* 0x000fc80000011600 */
[----:B------:R-:W-:-:S04]  /*2de0*/  LOP3.LUT R17, R17, 0xff, RZ, 0xc0, !PT ;  /* 0x000000ff11117812 */ /* 0x000fc800078ec0ff */
[----:B------:R-:W-:-:S04]  /*2df0*/  IADD3 R17, PT, PT, R17, R33, RZ ;  /* 0x0000002111117210 */ /* 0x000fc80007ffe0ff */
[----:B------:R-:W-:-:S04]  /*2e00*/  IADD3 R28, PT, PT, R17, -0x1, RZ ;  /* 0xffffffff111c7810 */ /* 0x000fc80007ffe0ff */
[----:B------:R-:W-:-:S13]  /*2e10*/  ISETP.GE.U32.AND P0, PT, R28, 0xfe, PT ;  /* 0x000000fe1c00780c */ /* 0x000fda0003f06070 */
[----:B------:R-:W-:Y:S05]  /*2e20*/  @!P0 BRA `(.L_x_51) ;  /* 0x0000000000808947 */ /* 0x000fea0003800000 */
[----:B------:R-:W-:-:S13]  /*2e30*/  ISETP.GT.AND P0, PT, R17, 0xfe, PT ;  /* 0x000000fe1100780c */ /* 0x000fda0003f04270 */
[----:B------:R-:W-:Y:S05]  /*2e40*/  @P0 BRA `(.L_x_52) ;  /* 0x00000000006c0947 */ /* 0x000fea0003800000 */
[----:B------:R-:W-:-:S13]  /*2e50*/  ISETP.GE.AND P0, PT, R17, 0x1, PT ;  /* 0x000000011100780c */ /* 0x000fda0003f06270 */
[----:B------:R-:W-:Y:S05]  /*2e60*/  @P0 BRA `(.L_x_53) ;  /* 0x0000000000740947 */ /* 0x000fea0003800000 */
[----:B------:R-:W-:Y:S02]  /*2e70*/  ISETP.GE.AND P0, PT, R17, -0x18, PT ;  /* 0xffffffe81100780c */ /* 0x000fe40003f06270 */
[----:B------:R-:W-:-:S11]  /*2e80*/  LOP3.LUT R0, R0, 0x80000000, RZ, 0xc0, !PT ;  /* 0x8000000000007812 */ /* 0x000fd600078ec0ff */
[----:B------:R-:W-:Y:S05]  /*2e90*/  @!P0 BRA `(.L_x_53) ;  /* 0x0000000000688947 */ /* 0x000fea0003800000 */
[-CC-:B------:R-:W-:Y:S01]  /*2ea0*/  FFMA.RZ R28, R31, R29.reuse, R32.reuse ;  /* 0x0000001d1f1c7223 */ /* 0x180fe2000000c020 */
[C---:B------:R-:W-:Y:S02]  /*2eb0*/  ISETP.NE.AND P2, PT, R17.reuse, RZ, PT ;  /* 0x000000ff1100720c */ /* 0x040fe40003f45270 */
[----:B------:R-:W-:Y:S02]  /*2ec0*/  ISETP.NE.AND P1, PT, R17, RZ, PT ;  /* 0x000000ff1100720c */ /* 0x000fe40003f25270 */
[----:B------:R-:W-:Y:S01]  /*2ed0*/  LOP3.LUT R30, R28, 0x7fffff, RZ, 0xc0, !PT ;  /* 0x007fffff1c1e7812 */ /* 0x000fe200078ec0ff */
[CCC-:B------:R-:W-:Y:S01]  /*2ee0*/  FFMA.RP R28, R31.reuse, R29.reuse, R32.reuse ;  /* 0x0000001d1f1c7223 */ /* 0x1c0fe20000008020 */
[----:B------:R-:W-:Y:S01]  /*2ef0*/  FFMA.RM R29, R31, R29, R32 ;  /* 0x0000001d1f1d7223 */ /* 0x000fe20000004020 */
[----:B------:R-:W-:Y:S02]  /*2f00*/  IADD3 R31, PT, PT, R17, 0x20, RZ ;  /* 0x00000020111f7810 */ /* 0x000fe40007ffe0ff */
[----:B------:R-:W-:-:S02]  /*2f10*/  LOP3.LUT R30, R30, 0x800000, RZ, 0xfc, !PT ;  /* 0x008000001e1e7812 */ /* 0x000fc400078efcff */
[----:B------:R-:W-:Y:S02]  /*2f20*/  IADD3 R17, PT, PT, -R17, RZ, RZ ;  /* 0x000000ff11117210 */ /* 0x000fe40007ffe1ff */
[----:B------:R-:W-:Y:S02]  /*2f30*/  SHF.L.U32 R31, R30, R31, RZ ;  /* 0x0000001f1e1f7219 */ /* 0x000fe400000006ff */
[----:B------:R-:W-:Y:S02]  /*2f40*/  FSETP.NEU.FTZ.AND P0, PT, R28, R29, PT ;  /* 0x0000001d1c00720b */ /* 0x000fe40003f1d000 */
[----:B------:R-:W-:Y:S02]  /*2f50*/  SEL R17, R17, RZ, P2 ;  /* 0x000000ff11117207 */ /* 0x000fe40001000000 */
[----:B------:R-:W-:Y:S02]  /*2f60*/  ISETP.NE.AND P1, PT, R31, RZ, P1 ;  /* 0x000000ff1f00720c */ /* 0x000fe40000f25270 */
[----:B------:R-:W-:-:S02]  /*2f70*/  SHF.R.U32.HI R17, RZ, R17, R30 ;  /* 0x00000011ff117219 */ /* 0x000fc4000001161e */
[----:B------:R-:W-:Y:S02]  /*2f80*/  PLOP3.LUT P0, PT, P0, P1, PT, 0xf8, 0x8f ;  /* 0x00000000008f781c */ /* 0x000fe40000703f70 */
[----:B------:R-:W-:Y:S02]  /*2f90*/  SHF.R.U32.HI R29, RZ, 0x1, R17 ;  /* 0x00000001ff1d7819 */ /* 0x000fe40000011611 */
[----:B------:R-:W-:-:S04]  /*2fa0*/  SEL R28, RZ, 0x1, !P0 ;  /* 0x00000001ff1c7807 */ /* 0x000fc80004000000 */
[----:B------:R-:W-:-:S04]  /*2fb0*/  LOP3.LUT R28, R28, 0x1, R29, 0xf8, !PT ;  /* 0x000000011c1c7812 */ /* 0x000fc800078ef81d */
[----:B------:R-:W-:-:S04]  /*2fc0*/  LOP3.LUT R28, R28, R17, RZ, 0xc0, !PT ;  /* 0x000000111c1c7212 */ /* 0x000fc800078ec0ff */
[----:B------:R-:W-:-:S04]  /*2fd0*/  IADD3 R29, PT, PT, R29, R28, RZ ;  /* 0x0000001c1d1d7210 */ /* 0x000fc80007ffe0ff */
[----:B------:R-:W-:Y:S01]  /*2fe0*/  LOP3.LUT R0, R29, R0, RZ, 0xfc, !PT ;  /* 0x000000001d007212 */ /* 0x000fe200078efcff */
[----:B------:R-:W-:Y:S06]  /*2ff0*/  BRA `(.L_x_53) ;  /* 0x0000000000107947 */ /* 0x000fec0003800000 */
.L_x_52:
[----:B------:R-:W-:-:S04]  /*3000*/  LOP3.LUT R0, R0, 0x80000000, RZ, 0xc0, !PT ;  /* 0x8000000000007812 */ /* 0x000fc800078ec0ff */
[----:B------:R-:W-:Y:S01]  /*3010*/  LOP3.LUT R0, R0, 0x7f800000, RZ, 0xfc, !PT ;  /* 0x7f80000000007812 */ /* 0x000fe200078efcff */
[----:B------:R-:W-:Y:S06]  /*3020*/  BRA `(.L_x_53) ;  /* 0x0000000000047947 */ /* 0x000fec0003800000 */
.L_x_51:
[----:B------:R-:W-:-:S07]  /*3030*/  LEA R0, R33, R0, 0x17 ;  /* 0x0000000021007211 */ /* 0x000fce00078eb8ff */
.L_x_53:
[----:B------:R-:W-:Y:S05]  /*3040*/  BSYNC.RECONVERGENT B1 ;  /* 0x0000000000017941 */ /* 0x000fea0003800200 */
.L_x_50:
[----:B------:R-:W-:Y:S05]  /*3050*/  BRA `(.L_x_54) ;  /* 0x0000000000207947 */ /* 0x000fea0003800000 */
.L_x_49:
[----:B------:R-:W-:-:S04]  /*3060*/  LOP3.LUT R0, R29, 0x80000000, R0, 0x48, !PT ;  /* 0x800000001d007812 */ /* 0x000fc800078e4800 */
[----:B------:R-:W-:Y:S01]  /*3070*/  LOP3.LUT R0, R0, 0x7f800000, RZ, 0xfc, !PT ;  /* 0x7f80000000007812 */ /* 0x000fe200078efcff */
[----:B------:R-:W-:Y:S06]  /*3080*/  BRA `(.L_x_54) ;  /* 0x0000000000147947 */ /* 0x000fec0003800000 */
.L_x_48:
[----:B------:R-:W-:Y:S01]  /*3090*/  LOP3.LUT R0, R29, 0x80000000, R0, 0x48, !PT ;  /* 0x800000001d007812 */ /* 0x000fe200078e4800 */
[----:B------:R-:W-:Y:S06]  /*30a0*/  BRA `(.L_x_54) ;  /* 0x00000000000c7947 */ /* 0x000fec0003800000 */
.L_x_47:
[----:B------:R-:W0:Y:S01]  /*30b0*/  MUFU.RSQ R0, -QNAN ;  /* 0xffc0000000007908 */ /* 0x000e220000001400 */
[----:B------:R-:W-:Y:S05]  /*30c0*/  BRA `(.L_x_54) ;  /* 0x0000000000047947 */ /* 0x000fea0003800000 */
.L_x_46:
[----:B------:R-:W-:-:S07]  /*30d0*/  FADD.FTZ R0, R0, R3 ;  /* 0x0000000300007221 */ /* 0x000fce0000010000 */
.L_x_54:
[----:B------:R-:W-:Y:S05]  /*30e0*/  BSYNC.RECONVERGENT B0 ;  /* 0x0000000000007941 */ /* 0x000fea0003800200 */
.L_x_44:
[----:B------:R-:W-:-:S04]  /*30f0*/  HFMA2 R17, -RZ, RZ, 0, 0 ;  /* 0x00000000ff117431 */ /* 0x000fc800000001ff */
[----:B0-----:R-:W-:Y:S05]  /*3100*/  RET.REL.NODEC R16 `(default_function_kernel) ;  /* 0xffffffcc10bc7950 */ /* 0x001fea0003c3ffff */
.L_x_55:
[----:B------:R-:W-:-:S00]  /*3110*/  BRA `(.L_x_55) ;  /* 0xfffffffc00fc7947 */ /* 0x000fc0000383ffff */
[----:B------:R-:W-:-:S00]  /*3120*/  NOP ;  /* 0x0000000000007918 */ /* 0x000fc00000000000 */
        /* <DEDUP_REMOVED lines=13> */
.L_x_56:


//--------------------- .nv.shared.default_function_kernel --------------------------
	.section	.nv.shared.default_function_kernel,"aw",@nobits
	.sectionflags	@""
	.align	4
.nv.shared.default_function_kernel:
	.zero		1432


//--------------------- .nv.shared.reserved.0     --------------------------
	.section	.nv.shared.reserved.0,"aw",@nobits
	.weak		__nv_reservedSMEM_offset_0_alias
	.size		__nv_reservedSMEM_offset_0_alias, 0, 64
	.other		__nv_reservedSMEM_offset_0_alias,@"STO_CUDA_RESERVED_SHARED STV_DEFAULT"
__nv_reservedSMEM_offset_0_alias:
	.zero		0
	.zero		64


//--------------------- .nv.constant0.default_function_kernel --------------------------
	.section	.nv.constant0.default_function_kernel,"a",@progbits
	.sectionflags	@""
	.align	4
.nv.constant0.default_function_kernel:
	.zero		912


//--------------------- SYMBOLS --------------------------

	.type		.nv.reservedSmem.offset0,@object
	.size		.nv.reservedSmem.offset0,0x4
	.type		.nv.reservedSmem.cap,@object
	.size		.nv.reservedSmem.cap,0x4
